//
// Generated by NVIDIA NVVM Compiler
//
// Compiler Build ID: CL-36424714
// Cuda compilation tools, release 13.0, V13.0.88
// Based on NVVM 20.0.0
//

.version 9.0
.target sm_100
.address_size 64

	// .globl	_Z11initVectorViP17curandStateXORWOW
.global .align 4 .b8 precalc_xorwow_matrix[102400];
.global .align 4 .b8 precalc_xorwow_offset_matrix[102400];
.global .align 4 .b8 mrg32k3aM1[2304];
.global .align 4 .b8 mrg32k3aM2[2304];
.global .align 4 .b8 mrg32k3aM1SubSeq[2016];
.global .align 4 .b8 mrg32k3aM2SubSeq[2016];
.global .align 4 .b8 mrg32k3aM1Seq[2304];
.global .align 4 .b8 mrg32k3aM2Seq[2304];
.const .align 8 .b8 __cr_lgamma_table[72];
.global .align 4 .b8 vector_V[32000000];
.global .align 4 .b8 vector_H[32];

.visible .entry _Z11initVectorViP17curandStateXORWOW(
	.param .u32 _Z11initVectorViP17curandStateXORWOW_param_0,
	.param .u64 .ptr .align 1 _Z11initVectorViP17curandStateXORWOW_param_1
)
{
	.reg .pred 	%p<26>;
	.reg .b32 	%r<454>;
	.reg .b64 	%rd<21>;

	ld.param.u32 	%r204, [_Z11initVectorViP17curandStateXORWOW_param_0];
	ld.param.u64 	%rd8, [_Z11initVectorViP17curandStateXORWOW_param_1];
	mov.u32 	%r205, %ctaid.x;
	mov.u32 	%r206, %ntid.x;
	mov.u32 	%r207, %tid.x;
	mad.lo.s32 	%r1, %r205, %r206, %r207;
	setp.gt.s32 	%p1, %r1, 7999999;
	@%p1 bra 	$L__BB0_44;
	cvta.to.global.u64 	%rd9, %rd8;
	cvt.s64.s32 	%rd1, %r1;
	mul.wide.s32 	%rd10, %r1, 48;
	add.s64 	%rd2, %rd9, %rd10;
	xor.b32  	%r208, %r204, -1429050551;
	mul.lo.s32 	%r209, %r208, 1099087573;
	setp.gt.s32 	%p2, %r204, -1;
	selp.b32 	%r210, -644748465, -1947113066, %p2;
	add.s32 	%r211, %r210, %r209;
	add.s32 	%r2, %r211, 6615241;
	add.s32 	%r368, %r209, 123456789;
	st.global.v2.u32 	[%rd2], {%r2, %r368};
	xor.b32  	%r367, %r209, 362436069;
	add.s32 	%r366, %r210, 521288629;
	st.global.v2.u32 	[%rd2+8], {%r367, %r366};
	xor.b32  	%r365, %r210, 88675123;
	add.s32 	%r364, %r209, 5783321;
	st.global.v2.u32 	[%rd2+16], {%r365, %r364};
	setp.eq.s32 	%p3, %r1, 0;
	@%p3 bra 	$L__BB0_43;
	mov.b32 	%r350, 0;
	mov.u64 	%rd12, precalc_xorwow_matrix;
	mov.u64 	%rd20, %rd1;
$L__BB0_3:
	and.b64  	%rd4, %rd20, 3;
	setp.eq.s64 	%p4, %rd4, 0;
	@%p4 bra 	$L__BB0_42;
	mul.wide.u32 	%rd11, %r350, 3200;
	add.s64 	%rd5, %rd12, %rd11;
	cvt.u32.u64 	%r14, %rd4;
	mov.b32 	%r351, 0;
$L__BB0_5:
	mov.b32 	%r364, 0;
	mov.u32 	%r365, %r364;
	mov.u32 	%r366, %r364;
	mov.u32 	%r367, %r364;
	mov.u32 	%r368, %r364;
	mov.u32 	%r357, %r364;
$L__BB0_6:
	mul.wide.u32 	%rd13, %r357, 4;
	add.s64 	%rd14, %rd2, %rd13;
	ld.global.u32 	%r22, [%rd14+4];
	shl.b32 	%r23, %r357, 5;
	mov.b32 	%r363, 0;
$L__BB0_7:
	.pragma "nounroll";
	shr.u32 	%r216, %r22, %r363;
	and.b32  	%r217, %r216, 1;
	setp.eq.b32 	%p5, %r217, 1;
	not.pred 	%p6, %p5;
	add.s32 	%r218, %r23, %r363;
	mul.lo.s32 	%r219, %r218, 5;
	mul.wide.u32 	%rd15, %r219, 4;
	add.s64 	%rd6, %rd5, %rd15;
	@%p6 bra 	$L__BB0_9;
	ld.global.u32 	%r220, [%rd6];
	xor.b32  	%r368, %r368, %r220;
	ld.global.u32 	%r221, [%rd6+4];
	xor.b32  	%r367, %r367, %r221;
	ld.global.u32 	%r222, [%rd6+8];
	xor.b32  	%r366, %r366, %r222;
	ld.global.u32 	%r223, [%rd6+12];
	xor.b32  	%r365, %r365, %r223;
	ld.global.u32 	%r224, [%rd6+16];
	xor.b32  	%r364, %r364, %r224;
$L__BB0_9:
	and.b32  	%r226, %r216, 2;
	setp.eq.s32 	%p7, %r226, 0;
	@%p7 bra 	$L__BB0_11;
	ld.global.u32 	%r227, [%rd6+20];
	xor.b32  	%r368, %r368, %r227;
	ld.global.u32 	%r228, [%rd6+24];
	xor.b32  	%r367, %r367, %r228;
	ld.global.u32 	%r229, [%rd6+28];
	xor.b32  	%r366, %r366, %r229;
	ld.global.u32 	%r230, [%rd6+32];
	xor.b32  	%r365, %r365, %r230;
	ld.global.u32 	%r231, [%rd6+36];
	xor.b32  	%r364, %r364, %r231;
$L__BB0_11:
	and.b32  	%r233, %r216, 4;
	setp.eq.s32 	%p8, %r233, 0;
	@%p8 bra 	$L__BB0_13;
	ld.global.u32 	%r234, [%rd6+40];
	xor.b32  	%r368, %r368, %r234;
	ld.global.u32 	%r235, [%rd6+44];
	xor.b32  	%r367, %r367, %r235;
	ld.global.u32 	%r236, [%rd6+48];
	xor.b32  	%r366, %r366, %r236;
	ld.global.u32 	%r237, [%rd6+52];
	xor.b32  	%r365, %r365, %r237;
	ld.global.u32 	%r238, [%rd6+56];
	xor.b32  	%r364, %r364, %r238;
$L__BB0_13:
	and.b32  	%r240, %r216, 8;
	setp.eq.s32 	%p9, %r240, 0;
	@%p9 bra 	$L__BB0_15;
	ld.global.u32 	%r241, [%rd6+60];
	xor.b32  	%r368, %r368, %r241;
	ld.global.u32 	%r242, [%rd6+64];
	xor.b32  	%r367, %r367, %r242;
	ld.global.u32 	%r243, [%rd6+68];
	xor.b32  	%r366, %r366, %r243;
	ld.global.u32 	%r244, [%rd6+72];
	xor.b32  	%r365, %r365, %r244;
	ld.global.u32 	%r245, [%rd6+76];
	xor.b32  	%r364, %r364, %r245;
$L__BB0_15:
	and.b32  	%r247, %r216, 16;
	setp.eq.s32 	%p10, %r247, 0;
	@%p10 bra 	$L__BB0_17;
	ld.global.u32 	%r248, [%rd6+80];
	xor.b32  	%r368, %r368, %r248;
	ld.global.u32 	%r249, [%rd6+84];
	xor.b32  	%r367, %r367, %r249;
	ld.global.u32 	%r250, [%rd6+88];
	xor.b32  	%r366, %r366, %r250;
	ld.global.u32 	%r251, [%rd6+92];
	xor.b32  	%r365, %r365, %r251;
	ld.global.u32 	%r252, [%rd6+96];
	xor.b32  	%r364, %r364, %r252;
$L__BB0_17:
	and.b32  	%r254, %r216, 32;
	setp.eq.s32 	%p11, %r254, 0;
	@%p11 bra 	$L__BB0_19;
	ld.global.u32 	%r255, [%rd6+100];
	xor.b32  	%r368, %r368, %r255;
	ld.global.u32 	%r256, [%rd6+104];
	xor.b32  	%r367, %r367, %r256;
	ld.global.u32 	%r257, [%rd6+108];
	xor.b32  	%r366, %r366, %r257;
	ld.global.u32 	%r258, [%rd6+112];
	xor.b32  	%r365, %r365, %r258;
	ld.global.u32 	%r259, [%rd6+116];
	xor.b32  	%r364, %r364, %r259;
$L__BB0_19:
	and.b32  	%r261, %r216, 64;
	setp.eq.s32 	%p12, %r261, 0;
	@%p12 bra 	$L__BB0_21;
	ld.global.u32 	%r262, [%rd6+120];
	xor.b32  	%r368, %r368, %r262;
	ld.global.u32 	%r263, [%rd6+124];
	xor.b32  	%r367, %r367, %r263;
	ld.global.u32 	%r264, [%rd6+128];
	xor.b32  	%r366, %r366, %r264;
	ld.global.u32 	%r265, [%rd6+132];
	xor.b32  	%r365, %r365, %r265;
	ld.global.u32 	%r266, [%rd6+136];
	xor.b32  	%r364, %r364, %r266;
$L__BB0_21:
	and.b32  	%r268, %r216, 128;
	setp.eq.s32 	%p13, %r268, 0;
	@%p13 bra 	$L__BB0_23;
	ld.global.u32 	%r269, [%rd6+140];
	xor.b32  	%r368, %r368, %r269;
	ld.global.u32 	%r270, [%rd6+144];
	xor.b32  	%r367, %r367, %r270;
	ld.global.u32 	%r271, [%rd6+148];
	xor.b32  	%r366, %r366, %r271;
	ld.global.u32 	%r272, [%rd6+152];
	xor.b32  	%r365, %r365, %r272;
	ld.global.u32 	%r273, [%rd6+156];
	xor.b32  	%r364, %r364, %r273;
$L__BB0_23:
	and.b32  	%r275, %r216, 256;
	setp.eq.s32 	%p14, %r275, 0;
	@%p14 bra 	$L__BB0_25;
	ld.global.u32 	%r276, [%rd6+160];
	xor.b32  	%r368, %r368, %r276;
	ld.global.u32 	%r277, [%rd6+164];
	xor.b32  	%r367, %r367, %r277;
	ld.global.u32 	%r278, [%rd6+168];
	xor.b32  	%r366, %r366, %r278;
	ld.global.u32 	%r279, [%rd6+172];
	xor.b32  	%r365, %r365, %r279;
	ld.global.u32 	%r280, [%rd6+176];
	xor.b32  	%r364, %r364, %r280;
$L__BB0_25:
	and.b32  	%r282, %r216, 512;
	setp.eq.s32 	%p15, %r282, 0;
	@%p15 bra 	$L__BB0_27;
	ld.global.u32 	%r283, [%rd6+180];
	xor.b32  	%r368, %r368, %r283;
	ld.global.u32 	%r284, [%rd6+184];
	xor.b32  	%r367, %r367, %r284;
	ld.global.u32 	%r285, [%rd6+188];
	xor.b32  	%r366, %r366, %r285;
	ld.global.u32 	%r286, [%rd6+192];
	xor.b32  	%r365, %r365, %r286;
	ld.global.u32 	%r287, [%rd6+196];
	xor.b32  	%r364, %r364, %r287;
$L__BB0_27:
	and.b32  	%r289, %r216, 1024;
	setp.eq.s32 	%p16, %r289, 0;
	@%p16 bra 	$L__BB0_29;
	ld.global.u32 	%r290, [%rd6+200];
	xor.b32  	%r368, %r368, %r290;
	ld.global.u32 	%r291, [%rd6+204];
	xor.b32  	%r367, %r367, %r291;
	ld.global.u32 	%r292, [%rd6+208];
	xor.b32  	%r366, %r366, %r292;
	ld.global.u32 	%r293, [%rd6+212];
	xor.b32  	%r365, %r365, %r293;
	ld.global.u32 	%r294, [%rd6+216];
	xor.b32  	%r364, %r364, %r294;
$L__BB0_29:
	and.b32  	%r296, %r216, 2048;
	setp.eq.s32 	%p17, %r296, 0;
	@%p17 bra 	$L__BB0_31;
	ld.global.u32 	%r297, [%rd6+220];
	xor.b32  	%r368, %r368, %r297;
	ld.global.u32 	%r298, [%rd6+224];
	xor.b32  	%r367, %r367, %r298;
	ld.global.u32 	%r299, [%rd6+228];
	xor.b32  	%r366, %r366, %r299;
	ld.global.u32 	%r300, [%rd6+232];
	xor.b32  	%r365, %r365, %r300;
	ld.global.u32 	%r301, [%rd6+236];
	xor.b32  	%r364, %r364, %r301;
$L__BB0_31:
	and.b32  	%r303, %r216, 4096;
	setp.eq.s32 	%p18, %r303, 0;
	@%p18 bra 	$L__BB0_33;
	ld.global.u32 	%r304, [%rd6+240];
	xor.b32  	%r368, %r368, %r304;
	ld.global.u32 	%r305, [%rd6+244];
	xor.b32  	%r367, %r367, %r305;
	ld.global.u32 	%r306, [%rd6+248];
	xor.b32  	%r366, %r366, %r306;
	ld.global.u32 	%r307, [%rd6+252];
	xor.b32  	%r365, %r365, %r307;
	ld.global.u32 	%r308, [%rd6+256];
	xor.b32  	%r364, %r364, %r308;
$L__BB0_33:
	and.b32  	%r310, %r216, 8192;
	setp.eq.s32 	%p19, %r310, 0;
	@%p19 bra 	$L__BB0_35;
	ld.global.u32 	%r311, [%rd6+260];
	xor.b32  	%r368, %r368, %r311;
	ld.global.u32 	%r312, [%rd6+264];
	xor.b32  	%r367, %r367, %r312;
	ld.global.u32 	%r313, [%rd6+268];
	xor.b32  	%r366, %r366, %r313;
	ld.global.u32 	%r314, [%rd6+272];
	xor.b32  	%r365, %r365, %r314;
	ld.global.u32 	%r315, [%rd6+276];
	xor.b32  	%r364, %r364, %r315;
$L__BB0_35:
	and.b32  	%r317, %r216, 16384;
	setp.eq.s32 	%p20, %r317, 0;
	@%p20 bra 	$L__BB0_37;
	ld.global.u32 	%r318, [%rd6+280];
	xor.b32  	%r368, %r368, %r318;
	ld.global.u32 	%r319, [%rd6+284];
	xor.b32  	%r367, %r367, %r319;
	ld.global.u32 	%r320, [%rd6+288];
	xor.b32  	%r366, %r366, %r320;
	ld.global.u32 	%r321, [%rd6+292];
	xor.b32  	%r365, %r365, %r321;
	ld.global.u32 	%r322, [%rd6+296];
	xor.b32  	%r364, %r364, %r322;
$L__BB0_37:
	and.b32  	%r324, %r216, 32768;
	setp.eq.s32 	%p21, %r324, 0;
	@%p21 bra 	$L__BB0_39;
	ld.global.u32 	%r325, [%rd6+300];
	xor.b32  	%r368, %r368, %r325;
	ld.global.u32 	%r326, [%rd6+304];
	xor.b32  	%r367, %r367, %r326;
	ld.global.u32 	%r327, [%rd6+308];
	xor.b32  	%r366, %r366, %r327;
	ld.global.u32 	%r328, [%rd6+312];
	xor.b32  	%r365, %r365, %r328;
	ld.global.u32 	%r329, [%rd6+316];
	xor.b32  	%r364, %r364, %r329;
$L__BB0_39:
	add.s32 	%r363, %r363, 16;
	setp.ne.s32 	%p22, %r363, 32;
	@%p22 bra 	$L__BB0_7;
	mad.lo.s32 	%r330, %r357, -31, %r23;
	add.s32 	%r357, %r330, 1;
	setp.ne.s32 	%p23, %r357, 5;
	@%p23 bra 	$L__BB0_6;
	st.global.u32 	[%rd2+4], %r368;
	st.global.u32 	[%rd2+8], %r367;
	st.global.u32 	[%rd2+12], %r366;
	st.global.u32 	[%rd2+16], %r365;
	st.global.u32 	[%rd2+20], %r364;
	add.s32 	%r351, %r351, 1;
	setp.lt.u32 	%p24, %r351, %r14;
	@%p24 bra 	$L__BB0_5;
$L__BB0_42:
	shr.u64 	%rd7, %rd20, 2;
	add.s32 	%r350, %r350, 1;
	setp.gt.u64 	%p25, %rd20, 3;
	mov.u64 	%rd20, %rd7;
	@%p25 bra 	$L__BB0_3;
$L__BB0_43:
	mov.b32 	%r331, 0;
	st.global.v2.u32 	[%rd2+24], {%r331, %r331};
	st.global.u32 	[%rd2+32], %r331;
	mov.b64 	%rd16, 0;
	st.global.u64 	[%rd2+40], %rd16;
	shr.u32 	%r332, %r368, 2;
	xor.b32  	%r333, %r332, %r368;
	st.global.v2.u32 	[%rd2+8], {%r366, %r365};
	shl.b32 	%r334, %r364, 4;
	shl.b32 	%r335, %r333, 1;
	xor.b32  	%r336, %r335, %r334;
	xor.b32  	%r337, %r336, %r333;
	xor.b32  	%r338, %r337, %r364;
	st.global.v2.u32 	[%rd2+16], {%r364, %r338};
	add.s32 	%r339, %r2, 362437;
	st.global.v2.u32 	[%rd2], {%r339, %r367};
	add.s32 	%r340, %r338, %r339;
	mul.hi.u32 	%r341, %r340, 274877907;
	shr.u32 	%r342, %r341, 6;
	mul.lo.s32 	%r343, %r342, 1000;
	sub.s32 	%r344, %r340, %r343;
	shl.b64 	%rd17, %rd1, 2;
	mov.u64 	%rd18, vector_V;
	add.s64 	%rd19, %rd18, %rd17;
	st.global.u32 	[%rd19], %r344;
$L__BB0_44:
	ret;

}
	// .globl	_Z11initVectorHv
.visible .entry _Z11initVectorHv()
{
	.reg .pred 	%p<2>;
	.reg .b32 	%r<6>;
	.reg .b64 	%rd<4>;

	mov.u32 	%r2, %ctaid.x;
	mov.u32 	%r3, %ntid.x;
	mov.u32 	%r4, %tid.x;
	mad.lo.s32 	%r1, %r2, %r3, %r4;
	setp.gt.s32 	%p1, %r1, 7;
	@%p1 bra 	$L__BB1_2;
	mul.wide.s32 	%rd1, %r1, 4;
	mov.u64 	%rd2, vector_H;
	add.s64 	%rd3, %rd2, %rd1;
	mov.b32 	%r5, 0;
	st.global.u32 	[%rd3], %r5;
$L__BB1_2:
	ret;

}
	// .globl	_Z9histogramv
.visible .entry _Z9histogramv()
{
	.reg .pred 	%p<2>;
	.reg .b32 	%r<12>;
	.reg .b64 	%rd<7>;

	mov.u32 	%r2, %ctaid.x;
	mov.u32 	%r3, %ntid.x;
	mov.u32 	%r4, %tid.x;
	mad.lo.s32 	%r1, %r2, %r3, %r4;
	setp.gt.s32 	%p1, %r1, 7999999;
	@%p1 bra 	$L__BB2_2;
	mul.wide.s32 	%rd1, %r1, 4;
	mov.u64 	%rd2, vector_V;
	add.s64 	%rd3, %rd2, %rd1;
	ld.global.u32 	%r5, [%rd3];
	shr.s32 	%r6, %r5, 31;
	shr.u32 	%r7, %r6, 29;
	add.s32 	%r8, %r5, %r7;
	and.b32  	%r9, %r8, -8;
	sub.s32 	%r10, %r5, %r9;
	mul.wide.s32 	%rd4, %r10, 4;
	mov.u64 	%rd5, vector_H;
	add.s64 	%rd6, %rd5, %rd4;
	atom.global.add.u32 	%r11, [%rd6], 1;
$L__BB2_2:
	ret;

}


// ===== COMPILED SASS (sm_100) =====

	.target	sm_100

	.elftype	@"ET_EXEC"


//--------------------- .note.nv.tkinfo           --------------------------
	.section	.note.nv.tkinfo,"",@"SHT_NOTE"
	.sectionflags	@"SHF_NOTE_NV_TKINFO"
	.tkinfo
        /*0018*/ 	.word	0x00000002
        /*0030*/ 	.string	""
        /*0030*/ 	.string	"ptxas"
        /*0030*/ 	.string	"Cuda compilation tools, release 13.0, V13.0.88"
        /*0030*/ 	.string	"Build cuda_13.0.r13.0/compiler.36424714_0"
        /*0030*/ 	.string	"-arch sm_100 -m 64 "



//--------------------- .note.nv.cuinfo           --------------------------
	.section	.note.nv.cuinfo,"",@"SHT_NOTE"
	.sectionflags	@"SHF_NOTE_NV_CUINFO"
        /*0018*/ 	.short	0x0002
        /*001a*/ 	.short	0x0064
        /*001c*/ 	.short	0x0082
	.zero		2


//--------------------- .nv.info                  --------------------------
	.section	.nv.info,"",@"SHT_CUDA_INFO"
	.align	4


	//----- nvinfo : EIATTR_REGCOUNT
	.align		4
        /*0000*/ 	.byte	0x04, 0x2f
        /*0002*/ 	.short	(.L_12 - .L_11)
	.align		4
.L_11:
        /*0004*/ 	.word	index@(_Z11initVectorViP17curandStateXORWOW)
        /*0008*/ 	.word	0x0000001f


	//----- nvinfo : EIATTR_FRAME_SIZE
	.align		4
.L_12:
        /*000c*/ 	.byte	0x04, 0x11
        /*000e*/ 	.short	(.L_14 - .L_13)
	.align		4
.L_13:
        /*0010*/ 	.word	index@(_Z11initVectorViP17curandStateXORWOW)
        /*0014*/ 	.word	0x00000000


	//----- nvinfo : EIATTR_REGCOUNT
	.align		4
.L_14:
        /*0018*/ 	.byte	0x04, 0x2f
        /*001a*/ 	.short	(.L_16 - .L_15)
	.align		4
.L_15:
        /*001c*/ 	.word	index@(_Z11initVectorHv)
        /*0020*/ 	.word	0x00000008


	//----- nvinfo : EIATTR_FRAME_SIZE
	.align		4
.L_16:
        /*0024*/ 	.byte	0x04, 0x11
        /*0026*/ 	.short	(.L_18 - .L_17)
	.align		4
.L_17:
        /*0028*/ 	.word	index@(_Z11initVectorHv)
        /*002c*/ 	.word	0x00000000


	//----- nvinfo : EIATTR_REGCOUNT
	.align		4
.L_18:
        /*0030*/ 	.byte	0x04, 0x2f
        /*0032*/ 	.short	(.L_20 - .L_19)
	.align		4
.L_19:
        /*0034*/ 	.word	index@(_Z9histogramv)
        /*0038*/ 	.word	0x0000000c


	//----- nvinfo : EIATTR_FRAME_SIZE
	.align		4
.L_20:
        /*003c*/ 	.byte	0x04, 0x11
        /*003e*/ 	.short	(.L_22 - .L_21)
	.align		4
.L_21:
        /*0040*/ 	.word	index@(_Z9histogramv)
        /*0044*/ 	.word	0x00000000


	//----- nvinfo : EIATTR_MIN_STACK_SIZE
	.align		4
.L_22:
        /*0048*/ 	.byte	0x04, 0x12
        /*004a*/ 	.short	(.L_24 - .L_23)
	.align		4
.L_23:
        /*004c*/ 	.word	index@(_Z9histogramv)
        /*0050*/ 	.word	0x00000000


	//----- nvinfo : EIATTR_MIN_STACK_SIZE
	.align		4
.L_24:
        /*0054*/ 	.byte	0x04, 0x12
        /*0056*/ 	.short	(.L_26 - .L_25)
	.align		4
.L_25:
        /*0058*/ 	.word	index@(_Z11initVectorHv)
        /*005c*/ 	.word	0x00000000


	//----- nvinfo : EIATTR_MIN_STACK_SIZE
	.align		4
.L_26:
        /*0060*/ 	.byte	0x04, 0x12
        /*0062*/ 	.short	(.L_28 - .L_27)
	.align		4
.L_27:
        /*0064*/ 	.word	index@(_Z11initVectorViP17curandStateXORWOW)
        /*0068*/ 	.word	0x00000000
.L_28:


//--------------------- .nv.compat                --------------------------
	.section	.nv.compat,"",@"SHT_CUDA_COMPAT_INFO"
	.align	4
        /*0000*/ 	.byte	0x02, 0x09, 0x00, 0x00, 0x02, 0x02, 0x01, 0x00, 0x02, 0x05, 0x05, 0x00, 0x03, 0x07, 0x01, 0x01
        /*0010*/ 	.byte	0x02, 0x03, 0x00, 0x00, 0x02, 0x06, 0x01, 0x00, 0x04, 0x0b, 0x08, 0x00, 0x09, 0x00, 0x00, 0x00
        /*0020*/ 	.byte	0x00, 0x00, 0x00, 0x00


//--------------------- .nv.info._Z9histogramv    --------------------------
	.section	.nv.info._Z9histogramv,"",@"SHT_CUDA_INFO"
	.sectionflags	@""
	.align	4


	//----- nvinfo : EIATTR_CUDA_API_VERSION
	.align		4
        /*0000*/ 	.byte	0x04, 0x37
        /*0002*/ 	.short	(.L_30 - .L_29)
.L_29:
        /*0004*/ 	.word	0x00000082


	//----- nvinfo : EIATTR_SPARSE_MMA_MASK
	.align		4
.L_30:
        /*0008*/ 	.byte	0x03, 0x50
        /*000a*/ 	.short	0x0000


	//----- nvinfo : EIATTR_MAXREG_COUNT
	.align		4
        /*000c*/ 	.byte	0x03, 0x1b
        /*000e*/ 	.short	0x00ff


	//----- nvinfo : EIATTR_MERCURY_ISA_VERSION
	.align		4
        /*0010*/ 	.byte	0x03, 0x5f
        /*0012*/ 	.short	0x0101


	//----- nvinfo : EIATTR_VRC_CTA_INIT_COUNT
	.align		4
        /*0014*/ 	.byte	0x02, 0x4a
	.zero		1
	.zero		1


	//----- nvinfo : EIATTR_EXIT_INSTR_OFFSETS
	.align		4
        /*0018*/ 	.byte	0x04, 0x1c
        /*001a*/ 	.short	(.L_32 - .L_31)


	//   ....[0]....
.L_31:
        /*001c*/ 	.word	0x00000060


	//   ....[1]....
        /*0020*/ 	.word	0x00000130


	//----- nvinfo : EIATTR_SW_WAR
	.align		4
.L_32:
        /*0024*/ 	.byte	0x04, 0x36
        /*0026*/ 	.short	(.L_34 - .L_33)
.L_33:
        /*0028*/ 	.word	0x00000008
.L_34:


//--------------------- .nv.info._Z11initVectorHv --------------------------
	.section	.nv.info._Z11initVectorHv,"",@"SHT_CUDA_INFO"
	.sectionflags	@""
	.align	4


	//----- nvinfo : EIATTR_CUDA_API_VERSION
	.align		4
        /*0000*/ 	.byte	0x04, 0x37
        /*0002*/ 	.short	(.L_36 - .L_35)
.L_35:
        /*0004*/ 	.word	0x00000082


	//----- nvinfo : EIATTR_SPARSE_MMA_MASK
	.align		4
.L_36:
        /*0008*/ 	.byte	0x03, 0x50
        /*000a*/ 	.short	0x0000


	//----- nvinfo : EIATTR_MAXREG_COUNT
	.align		4
        /*000c*/ 	.byte	0x03, 0x1b
        /*000e*/ 	.short	0x00ff


	//----- nvinfo : EIATTR_MERCURY_ISA_VERSION
	.align		4
        /*0010*/ 	.byte	0x03, 0x5f
        /*0012*/ 	.short	0x0101


	//----- nvinfo : EIATTR_VRC_CTA_INIT_COUNT
	.align		4
        /*0014*/ 	.byte	0x02, 0x4a
	.zero		1
	.zero		1


	//----- nvinfo : EIATTR_EXIT_INSTR_OFFSETS
	.align		4
        /*0018*/ 	.byte	0x04, 0x1c
        /*001a*/ 	.short	(.L_38 - .L_37)


	//   ....[0]....
.L_37:
        /*001c*/ 	.word	0x00000060


	//   ....[1]....
        /*0020*/ 	.word	0x000000b0


	//----- nvinfo : EIATTR_SW_WAR
	.align		4
.L_38:
        /*0024*/ 	.byte	0x04, 0x36
        /*0026*/ 	.short	(.L_40 - .L_39)
.L_39:
        /*0028*/ 	.word	0x00000008
.L_40:


//--------------------- .nv.info._Z11initVectorViP17curandStateXORWOW --------------------------
	.section	.nv.info._Z11initVectorViP17curandStateXORWOW,"",@"SHT_CUDA_INFO"
	.sectionflags	@""
	.align	4


	//----- nvinfo : EIATTR_CUDA_API_VERSION
	.align		4
        /*0000*/ 	.byte	0x04, 0x37
        /*0002*/ 	.short	(.L_42 - .L_41)
.L_41:
        /*0004*/ 	.word	0x00000082


	//----- nvinfo : EIATTR_KPARAM_INFO
	.align		4
.L_42:
        /*0008*/ 	.byte	0x04, 0x17
        /*000a*/ 	.short	(.L_44 - .L_43)
.L_43:
        /*000c*/ 	.word	0x00000000
        /*0010*/ 	.short	0x0001
        /*0012*/ 	.short	0x0008
        /*0014*/ 	.byte	0x00, 0xf5, 0x21, 0x00


	//----- nvinfo : EIATTR_KPARAM_INFO
	.align		4
.L_44:
        /*0018*/ 	.byte	0x04, 0x17
        /*001a*/ 	.short	(.L_46 - .L_45)
.L_45:
        /*001c*/ 	.word	0x00000000
        /*0020*/ 	.short	0x0000
        /*0022*/ 	.short	0x0000
        /*0024*/ 	.byte	0x00, 0xf0, 0x11, 0x00


	//----- nvinfo : EIATTR_SPARSE_MMA_MASK
	.align		4
.L_46:
        /*0028*/ 	.byte	0x03, 0x50
        /*002a*/ 	.short	0x0000


	//----- nvinfo : EIATTR_MAXREG_COUNT
	.align		4
        /*002c*/ 	.byte	0x03, 0x1b
        /*002e*/ 	.short	0x00ff


	//----- nvinfo : EIATTR_MERCURY_ISA_VERSION
	.align		4
        /*0030*/ 	.byte	0x03, 0x5f
        /*0032*/ 	.short	0x0101


	//----- nvinfo : EIATTR_VRC_CTA_INIT_COUNT
	.align		4
        /*0034*/ 	.byte	0x02, 0x4a
	.zero		1
	.zero		1


	//----- nvinfo : EIATTR_EXIT_INSTR_OFFSETS
	.align		4
        /*0038*/ 	.byte	0x04, 0x1c
        /*003a*/ 	.short	(.L_48 - .L_47)


	//   ....[0]....
.L_47:
        /*003c*/ 	.word	0x00000060


	//   ....[1]....
        /*0040*/ 	.word	0x00001170


	//----- nvinfo : EIATTR_CRS_STACK_SIZE
	.align		4
.L_48:
        /*0044*/ 	.byte	0x04, 0x1e
        /*0046*/ 	.short	(.L_50 - .L_49)
.L_49:
        /*0048*/ 	.word	0x00000000


	//----- nvinfo : EIATTR_CBANK_PARAM_SIZE
	.align		4
.L_50:
        /*004c*/ 	.byte	0x03, 0x19
        /*004e*/ 	.short	0x0010


	//----- nvinfo : EIATTR_PARAM_CBANK
	.align		4
        /*0050*/ 	.byte	0x04, 0x0a
        /*0052*/ 	.short	(.L_52 - .L_51)
	.align		4
.L_51:
        /*0054*/ 	.word	index@(.nv.constant0._Z11initVectorViP17curandStateXORWOW)
        /*0058*/ 	.short	0x0380
        /*005a*/ 	.short	0x0010


	//----- nvinfo : EIATTR_SW_WAR
	.align		4
.L_52:
        /*005c*/ 	.byte	0x04, 0x36
        /*005e*/ 	.short	(.L_54 - .L_53)
.L_53:
        /*0060*/ 	.word	0x00000008
.L_54:


//--------------------- .nv.callgraph             --------------------------
	.section	.nv.callgraph,"",@"SHT_CUDA_CALLGRAPH"
	.align	4
	.sectionentsize	8
	.align		4
        /*0000*/ 	.word	0x00000000
	.align		4
        /*0004*/ 	.word	0xffffffff
	.align		4
        /*0008*/ 	.word	0x00000000
	.align		4
        /*000c*/ 	.word	0xfffffffe
	.align		4
        /*0010*/ 	.word	0x00000000
	.align		4
        /*0014*/ 	.word	0xfffffffd
	.align		4
        /*0018*/ 	.word	0x00000000
	.align		4
        /*001c*/ 	.word	0xfffffffc


//--------------------- .nv.constant4             --------------------------
	.section	.nv.constant4,"a",@progbits
	.align	8
	.align		8
.nv.constant4:
        /*0000*/ 	.dword	precalc_xorwow_matrix
	.align		8
        /*0008*/ 	.dword	precalc_xorwow_offset_matrix
	.align		8
        /*0010*/ 	.dword	mrg32k3aM1
	.align		8
        /*0018*/ 	.dword	mrg32k3aM2
	.align		8
        /*0020*/ 	.dword	mrg32k3aM1SubSeq
	.align		8
        /*0028*/ 	.dword	mrg32k3aM2SubSeq
	.align		8
        /*0030*/ 	.dword	mrg32k3aM1Seq
	.align		8
        /*0038*/ 	.dword	mrg32k3aM2Seq
	.align		8
        /*0040*/ 	.dword	vector_V
	.align		8
        /*0048*/ 	.dword	vector_H


//--------------------- .nv.constant3             --------------------------
	.section	.nv.constant3,"a",@progbits
	.align	8
.nv.constant3:
	.type		__cr_lgamma_table,@object
	.size		__cr_lgamma_table,(.L_8 - __cr_lgamma_table)
__cr_lgamma_table:
        /*0000*/ 	.byte	0x00, 0x00, 0x00, 0x00, 0x00, 0x00, 0x00, 0x00, 0x00, 0x00, 0x00, 0x00, 0x00, 0x00, 0x00, 0x00
        /*0010*/ 	.byte	0xef, 0x39, 0xfa, 0xfe, 0x42, 0x2e, 0xe6, 0x3f, 0x02, 0x20, 0x2a, 0xfa, 0x0b, 0xab, 0xfc, 0x3f
        /*0020*/ 	.byte	0xf9, 0x2c, 0x92, 0x7c, 0xa7, 0x6c, 0x09, 0x40, 0xc9, 0x79, 0x44, 0x3c, 0x64, 0x26, 0x13, 0x40
        /*0030*/ 	.byte	0xca, 0x01, 0xcf, 0x3a, 0x27, 0x51, 0x1a, 0x40, 0x30, 0xcc, 0x2d, 0xf3, 0xe1, 0x0c, 0x21, 0x40
        /*0040*/ 	.byte	0x0d, 0xb7, 0xfc, 0x82, 0x8e, 0x35, 0x25, 0x40
.L_8:


//--------------------- .text._Z9histogramv       --------------------------
	.section	.text._Z9histogramv,"ax",@progbits
	.align	128
        .global         _Z9histogramv
        .type           _Z9histogramv,@function
        .size           _Z9histogramv,(.L_x_11 - _Z9histogramv)
        .other          _Z9histogramv,@"STO_CUDA_ENTRY STV_DEFAULT"
_Z9histogramv:
.text._Z9histogramv:
[----:B------:R-:W-:Y:S01]  /*0000*/  LDC R1, c[0x0][0x37c] ;  /* 0x0000df00ff017b82 */ /* 0x000fe20000000800 */
[----:B------:R-:W0:Y:S07]  /*0010*/  S2R R0, SR_TID.X ;  /* 0x0000000000007919 */ /* 0x000e2e0000002100 */
[----:B------:R-:W0:Y:S08]  /*0020*/  S2UR UR4, SR_CTAID.X ;  /* 0x00000000000479c3 */ /* 0x000e300000002500 */
[----:B------:R-:W0:Y:S02]  /*0030*/  LDC R5, c[0x0][0x360] ;  /* 0x0000d800ff057b82 */ /* 0x000e240000000800 */
[----:B0-----:R-:W-:-:S05]  /*0040*/  IMAD R5, R5, UR4, R0 ;  /* 0x0000000405057c24 */ /* 0x001fca000f8e0200 */
[----:B------:R-:W-:-:S13]  /*0050*/  ISETP.GT.AND P0, PT, R5, 0x7a11ff, PT ;  /* 0x007a11ff0500780c */ /* 0x000fda0003f04270 */
[----:B------:R-:W-:Y:S05]  /*0060*/  @P0 EXIT ;  /* 0x000000000000094d */ /* 0x000fea0003800000 */
[----:B------:R-:W0:Y:S01]  /*0070*/  LDC.64 R2, c[0x4][0x40] ;  /* 0x01001000ff027b82 */ /* 0x000e220000000a00 */
[----:B------:R-:W1:Y:S01]  /*0080*/  LDCU.64 UR4, c[0x0][0x358] ;  /* 0x00006b00ff0477ac */ /* 0x000e620008000a00 */
[----:B0-----:R-:W-:-:S06]  /*0090*/  IMAD.WIDE R2, R5, 0x4, R2 ;  /* 0x0000000405027825 */ /* 0x001fcc00078e0202 */
[----:B------:R-:W0:Y:S01]  /*00a0*/  LDC.64 R4, c[0x4][0x48] ;  /* 0x01001200ff047b82 */ /* 0x000e220000000a00 */
[----:B-1----:R-:W2:Y:S01]  /*00b0*/  LDG.E R2, desc[UR4][R2.64] ;  /* 0x0000000402027981 */ /* 0x002ea2000c1e1900 */
[----:B------:R-:W-:Y:S01]  /*00c0*/  HFMA2 R9, -RZ, RZ, 0, 5.9604644775390625e-08 ;  /* 0x00000001ff097431 */ /* 0x000fe200000001ff */
[----:B--2---:R-:W-:-:S04]  /*00d0*/  SHF.R.S32.HI R7, RZ, 0x1f, R2 ;  /* 0x0000001fff077819 */ /* 0x004fc80000011402 */
[----:B------:R-:W-:-:S04]  /*00e0*/  LEA.HI R7, R7, R2, RZ, 0x3 ;  /* 0x0000000207077211 */ /* 0x000fc800078f18ff */
[----:B------:R-:W-:-:S05]  /*00f0*/  LOP3.LUT R7, R7, 0xfffffff8, RZ, 0xc0, !PT ;  /* 0xfffffff807077812 */ /* 0x000fca00078ec0ff */
[----:B------:R-:W-:-:S04]  /*0100*/  IMAD.IADD R7, R2, 0x1, -R7 ;  /* 0x0000000102077824 */ /* 0x000fc800078e0a07 */
[----:B0-----:R-:W-:-:S05]  /*0110*/  IMAD.WIDE R4, R7, 0x4, R4 ;  /* 0x0000000407047825 */ /* 0x001fca00078e0204 */
[----:B------:R-:W-:Y:S01]  /*0120*/  REDG.E.ADD.STRONG.GPU desc[UR4][R4.64], R9 ;  /* 0x000000090400798e */ /* 0x000fe2000c12e104 */
[----:B------:R-:W-:Y:S05]  /*0130*/  EXIT ;  /* 0x000000000000794d */ /* 0x000fea0003800000 */
.L_x_0:
[----:B------:R-:W-:-:S00]  /*0140*/  BRA `(.L_x_0) ;  /* 0xfffffffc00fc7947 */ /* 0x000fc0000383ffff */
[----:B------:R-:W-:-:S00]  /*0150*/  NOP ;  /* 0x0000000000007918 */ /* 0x000fc00000000000 */
        /* <DEDUP_REMOVED lines=10> */
.L_x_11:


//--------------------- .text._Z11initVectorHv    --------------------------
	.section	.text._Z11initVectorHv,"ax",@progbits
	.align	128
        .global         _Z11initVectorHv
        .type           _Z11initVectorHv,@function
        .size           _Z11initVectorHv,(.L_x_12 - _Z11initVectorHv)
        .other          _Z11initVectorHv,@"STO_CUDA_ENTRY STV_DEFAULT"
_Z11initVectorHv:
.text._Z11initVectorHv:
        /* <DEDUP_REMOVED lines=9> */
[----:B0-----:R-:W-:-:S05]  /*0090*/  IMAD.WIDE R2, R5, 0x4, R2 ;  /* 0x0000000405027825 */ /* 0x001fca00078e0202 */
[----:B-1----:R-:W-:Y:S01]  /*00a0*/  STG.E desc[UR4][R2.64], RZ ;  /* 0x000000ff02007986 */ /* 0x002fe2000c101904 */
[----:B------:R-:W-:Y:S05]  /*00b0*/  EXIT ;  /* 0x000000000000794d */ /* 0x000fea0003800000 */
.L_x_1:
        /* <DEDUP_REMOVED lines=12> */
.L_x_12:


//--------------------- .text._Z11initVectorViP17curandStateXORWOW --------------------------
	.section	.text._Z11initVectorViP17curandStateXORWOW,"ax",@progbits
	.align	128
        .global         _Z11initVectorViP17curandStateXORWOW
        .type           _Z11initVectorViP17curandStateXORWOW,@function
        .size           _Z11initVectorViP17curandStateXORWOW,(.L_x_13 - _Z11initVectorViP17curandStateXORWOW)
        .other          _Z11initVectorViP17curandStateXORWOW,@"STO_CUDA_ENTRY STV_DEFAULT"
_Z11initVectorViP17curandStateXORWOW:
.text._Z11initVectorViP17curandStateXORWOW:
[----:B------:R-:W-:Y:S01]  /*0000*/  LDC R1, c[0x0][0x37c] ;  /* 0x0000df00ff017b82 */ /* 0x000fe20000000800 */
[----:B------:R-:W0:Y:S07]  /*0010*/  S2R R3, SR_TID.X ;  /* 0x0000000000037919 */ /* 0x000e2e0000002100 */
[----:B------:R-:W0:Y:S08]  /*0020*/  S2UR UR4, SR_CTAID.X ;  /* 0x00000000000479c3 */ /* 0x000e300000002500 */
[----:B------:R-:W0:Y:S02]  /*0030*/  LDC R0, c[0x0][0x360] ;  /* 0x0000d800ff007b82 */ /* 0x000e240000000800 */
[----:B0-----:R-:W-:-:S05]  /*0040*/  IMAD R0, R0, UR4, R3 ;  /* 0x0000000400007c24 */ /* 0x001fca000f8e0203 */
[----:B------:R-:W-:-:S13]  /*0050*/  ISETP.GT.AND P0, PT, R0, 0x7a11ff, PT ;  /* 0x007a11ff0000780c */ /* 0x000fda0003f04270 */
[----:B------:R-:W-:Y:S05]  /*0060*/  @P0 EXIT ;  /* 0x000000000000094d */ /* 0x000fea0003800000 */
[----:B------:R-:W0:Y:S01]  /*0070*/  LDC R2, c[0x0][0x380] ;  /* 0x0000e000ff027b82 */ /* 0x000e220000000800 */
[----:B------:R-:W-:Y:S01]  /*0080*/  IMAD.MOV.U32 R4, RZ, RZ, -0x266e14b1 ;  /* 0xd991eb4fff047424 */ /* 0x000fe200078e00ff */
[----:B------:R-:W1:Y:S01]  /*0090*/  LDCU.64 UR4, c[0x0][0x358] ;  /* 0x00006b00ff0477ac */ /* 0x000e620008000a00 */
[----:B------:R-:W-:Y:S01]  /*00a0*/  BSSY.RECONVERGENT B0, `(.L_x_2) ;  /* 0x00000e9000007945 */ /* 0x000fe20003800200 */
[----:B------:R-:W-:-:S04]  /*00b0*/  SHF.R.S32.HI R10, RZ, 0x1f, R0 ;  /* 0x0000001fff0a7819 */ /* 0x000fc80000011400 */
[----:B------:R-:W2:Y:S01]  /*00c0*/  LDC.64 R8, c[0x0][0x388] ;  /* 0x0000e200ff087b82 */ /* 0x000ea20000000a00 */
[C---:B0-----:R-:W-:Y:S02]  /*00d0*/  ISETP.GT.AND P0, PT, R2.reuse, -0x1, PT ;  /* 0xffffffff0200780c */ /* 0x041fe40003f04270 */
[----:B------:R-:W-:-:S05]  /*00e0*/  LOP3.LUT R2, R2, 0xaad26b49, RZ, 0x3c, !PT ;  /* 0xaad26b4902027812 */ /* 0x000fca00078e3cff */
[----:B------:R-:W-:Y:S01]  /*00f0*/  IMAD R3, R2, 0x4182bed5, RZ ;  /* 0x4182bed502037824 */ /* 0x000fe200078e02ff */
[----:B------:R-:W-:Y:S01]  /*0100*/  SEL R2, R4, 0x8bf16996, P0 ;  /* 0x8bf1699604027807 */ /* 0x000fe20000000000 */
[C---:B--2---:R-:W-:Y:S01]  /*0110*/  IMAD.WIDE R8, R0.reuse, 0x30, R8 ;  /* 0x0000003000087825 */ /* 0x044fe200078e0208 */
[----:B------:R-:W-:Y:S02]  /*0120*/  ISETP.NE.AND P0, PT, R0, RZ, PT ;  /* 0x000000ff0000720c */ /* 0x000fe40003f05270 */
[C---:B------:R-:W-:Y:S01]  /*0130*/  LOP3.LUT R4, R3.reuse, 0x159a55e5, RZ, 0x3c, !PT ;  /* 0x159a55e503047812 */ /* 0x040fe200078e3cff */
[C---:B------:R-:W-:Y:S02]  /*0140*/  IMAD.IADD R6, R3.reuse, 0x1, R2 ;  /* 0x0000000103067824 */ /* 0x040fe400078e0202 */
[C---:B------:R-:W-:Y:S01]  /*0150*/  VIADD R5, R2.reuse, 0x1f123bb5 ;  /* 0x1f123bb502057836 */ /* 0x040fe20000000000 */
[----:B------:R-:W-:Y:S01]  /*0160*/  LOP3.LUT R2, R2, 0x5491333, RZ, 0x3c, !PT ;  /* 0x0549133302027812 */ /* 0x000fe200078e3cff */
[----:B------:R-:W-:-:S02]  /*0170*/  VIADD R7, R3, 0x75bcd15 ;  /* 0x075bcd1503077836 */ /* 0x000fc40000000000 */
[----:B------:R-:W-:Y:S01]  /*0180*/  VIADD R3, R3, 0x583f19 ;  /* 0x00583f1903037836 */ /* 0x000fe20000000000 */
[----:B-1----:R0:W-:Y:S01]  /*0190*/  STG.E.64 desc[UR4][R8.64+0x8], R4 ;  /* 0x0000080408007986 */ /* 0x0021e2000c101b04 */
[----:B------:R-:W-:-:S03]  /*01a0*/  VIADD R6, R6, 0x64f0c9 ;  /* 0x0064f0c906067836 */ /* 0x000fc60000000000 */
[----:B------:R0:W-:Y:S04]  /*01b0*/  STG.E.64 desc[UR4][R8.64+0x10], R2 ;  /* 0x0000100208007986 */ /* 0x0001e8000c101b04 */
[----:B------:R0:W-:Y:S01]  /*01c0*/  STG.E.64 desc[UR4][R8.64], R6 ;  /* 0x0000000608007986 */ /* 0x0001e2000c101b04 */
[----:B------:R-:W-:Y:S05]  /*01d0*/  @!P0 BRA `(.L_x_3) ;  /* 0x0000000c00548947 */ /* 0x000fea0003800000 */
[----:B0-----:R-:W-:Y:S02]  /*01e0*/  IMAD.MOV.U32 R6, RZ, RZ, R10 ;  /* 0x000000ffff067224 */ /* 0x001fe400078e000a */
[----:B------:R-:W-:Y:S02]  /*01f0*/  IMAD.MOV.U32 R12, RZ, RZ, RZ ;  /* 0x000000ffff0c7224 */ /* 0x000fe400078e00ff */
[----:B------:R-:W-:-:S07]  /*0200*/  IMAD.MOV.U32 R13, RZ, RZ, R0 ;  /* 0x000000ffff0d7224 */ /* 0x000fce00078e0000 */
.L_x_9:
[----:B------:R-:W-:Y:S01]  /*0210*/  LOP3.LUT R8, R13, 0x3, RZ, 0xc0, !PT ;  /* 0x000000030d087812 */ /* 0x000fe200078ec0ff */
[----:B------:R-:W-:Y:S03]  /*0220*/  BSSY.RECONVERGENT B1, `(.L_x_4) ;  /* 0x00000ca000017945 */ /* 0x000fe60003800200 */
[----:B------:R-:W-:-:S04]  /*0230*/  ISETP.NE.U32.AND P0, PT, R8, RZ, PT ;  /* 0x000000ff0800720c */ /* 0x000fc80003f05070 */
[----:B------:R-:W-:-:S13]  /*0240*/  ISETP.NE.AND.EX P0, PT, RZ, RZ, PT, P0 ;  /* 0x000000ffff00720c */ /* 0x000fda0003f05300 */
[----:B0-----:R-:W-:Y:S05]  /*0250*/  @!P0 BRA `(.L_x_5) ;  /* 0x0000000c00188947 */ /* 0x001fea0003800000 */
[----:B------:R-:W0:Y:S01]  /*0260*/  LDC.64 R8, c[0x4][RZ] ;  /* 0x01000000ff087b82 */ /* 0x000e220000000a00 */
[----:B------:R-:W-:Y:S02]  /*0270*/  IMAD.MOV.U32 R14, RZ, RZ, RZ ;  /* 0x000000ffff0e7224 */ /* 0x000fe400078e00ff */
[----:B0-----:R-:W-:-:S07]  /*0280*/  IMAD.WIDE.U32 R8, R12, 0xc80, R8 ;  /* 0x00000c800c087825 */ /* 0x001fce00078e0008 */
.L_x_8:
[----:B------:R-:W-:Y:S01]  /*0290*/  IMAD.MOV.U32 R15, RZ, RZ, RZ ;  /* 0x000000ffff0f7224 */ /* 0x000fe200078e00ff */
[----:B0-----:R-:W-:Y:S02]  /*02a0*/  CS2R R2, SRZ ;  /* 0x0000000000027805 */ /* 0x001fe4000001ff00 */
[----:B------:R-:W-:Y:S01]  /*02b0*/  CS2R R4, SRZ ;  /* 0x0000000000047805 */ /* 0x000fe2000001ff00 */
[----:B------:R-:W-:-:S07]  /*02c0*/  IMAD.MOV.U32 R7, RZ, RZ, RZ ;  /* 0x000000ffff077224 */ /* 0x000fce00078e00ff */
.L_x_7:
[----:B------:R-:W0:Y:S02]  /*02d0*/  LDC.64 R10, c[0x0][0x388] ;  /* 0x0000e200ff0a7b82 */ /* 0x000e240000000a00 */
[----:B0-----:R-:W-:-:S04]  /*02e0*/  IMAD.WIDE R10, R0, 0x30, R10 ;  /* 0x00000030000a7825 */ /* 0x001fc800078e020a */
[----:B------:R-:W-:-:S05]  /*02f0*/  IMAD.WIDE.U32 R10, R15, 0x4, R10 ;  /* 0x000000040f0a7825 */ /* 0x000fca00078e000a */
[----:B------:R0:W5:Y:S01]  /*0300*/  LDG.E R16, desc[UR4][R10.64+0x4] ;  /* 0x000004040a107981 */ /* 0x000162000c1e1900 */
[----:B------:R-:W-:-:S07]  /*0310*/  IMAD.MOV.U32 R17, RZ, RZ, RZ ;  /* 0x000000ffff117224 */ /* 0x000fce00078e00ff */
.L_x_6:
[----:B-----5:R-:W-:Y:S01]  /*0320*/  SHF.R.U32.HI R23, RZ, R17, R16 ;  /* 0x00000011ff177219 */ /* 0x020fe20000011610 */
[----:B0-----:R-:W-:-:S03]  /*0330*/  IMAD.SHL.U32 R10, R15, 0x20, RZ ;  /* 0x000000200f0a7824 */ /* 0x001fc600078e00ff */
[----:B------:R-:W-:Y:S01]  /*0340*/  LOP3.LUT R11, R23, 0x1, RZ, 0xc0, !PT ;  /* 0x00000001170b7812 */ /* 0x000fe200078ec0ff */
[----:B------:R-:W-:-:S03]  /*0350*/  IMAD.IADD R10, R10, 0x1, R17 ;  /* 0x000000010a0a7824 */ /* 0x000fc600078e0211 */
[----:B------:R-:W-:Y:S01]  /*0360*/  ISETP.NE.U32.AND P0, PT, R11, 0x1, PT ;  /* 0x000000010b00780c */ /* 0x000fe20003f05070 */
[----:B------:R-:W-:-:S03]  /*0370*/  IMAD R11, R10, 0x5, RZ ;  /* 0x000000050a0b7824 */ /* 0x000fc600078e02ff */
[----:B------:R-:W-:Y:S01]  /*0380*/  R2P PR, R23, 0x7e ;  /* 0x0000007e17007804 */ /* 0x000fe20000000000 */
[----:B------:R-:W-:-:S08]  /*0390*/  IMAD.WIDE.U32 R10, R11, 0x4, R8 ;  /* 0x000000040b0a7825 */ /* 0x000fd000078e0008 */
[----:B------:R-:W2:Y:S04]  /*03a0*/  @!P0 LDG.E R20, desc[UR4][R10.64+0x10] ;  /* 0x000010040a148981 */ /* 0x000ea8000c1e1900 */
[----:B------:R-:W3:Y:S04]  /*03b0*/  @P1 LDG.E R22, desc[UR4][R10.64+0x24] ;  /* 0x000024040a161981 */ /* 0x000ee8000c1e1900 */
[----:B------:R-:W4:Y:S04]  /*03c0*/  @P2 LDG.E R24, desc[UR4][R10.64+0x38] ;  /* 0x000038040a182981 */ /* 0x000f28000c1e1900 */
[----:B------:R-:W4:Y:S04]  /*03d0*/  @P3 LDG.E R26, desc[UR4][R10.64+0x4c] ;  /* 0x00004c040a1a3981 */ /* 0x000f28000c1e1900 */
[----:B------:R-:W4:Y:S04]  /*03e0*/  @P4 LDG.E R28, desc[UR4][R10.64+0x60] ;  /* 0x000060040a1c4981 */ /* 0x000f28000c1e1900 */
[----:B------:R-:W4:Y:S04]  /*03f0*/  @!P0 LDG.E R18, desc[UR4][R10.64] ;  /* 0x000000040a128981 */ /* 0x000f28000c1e1900 */
[----:B------:R-:W4:Y:S04]  /*0400*/  @!P0 LDG.E R19, desc[UR4][R10.64+0x4] ;  /* 0x000004040a138981 */ /* 0x000f28000c1e1900 */
[----:B------:R-:W4:Y:S04]  /*0410*/  @P5 LDG.E R21, desc[UR4][R10.64+0x74] ;  /* 0x000074040a155981 */ /* 0x000f28000c1e1900 */
[----:B------:R-:W4:Y:S04]  /*0420*/  @P1 LDG.E R25, desc[UR4][R10.64+0x20] ;  /* 0x000020040a191981 */ /* 0x000f28000c1e1900 */
[----:B------:R-:W4:Y:S01]  /*0430*/  @P3 LDG.E R27, desc[UR4][R10.64+0x48] ;  /* 0x000048040a1b3981 */ /* 0x000f22000c1e1900 */
[----:B--2---:R-:W-:-:S03]  /*0440*/  @!P0 LOP3.LUT R3, R3, R20, RZ, 0x3c, !PT ;  /* 0x0000001403038212 */ /* 0x004fc600078e3cff */
[----:B------:R-:W2:Y:S01]  /*0450*/  @P1 LDG.E R20, desc[UR4][R10.64+0x14] ;  /* 0x000014040a141981 */ /* 0x000ea2000c1e1900 */
[----:B---3--:R-:W-:-:S03]  /*0460*/  @P1 LOP3.LUT R3, R3, R22, RZ, 0x3c, !PT ;  /* 0x0000001603031212 */ /* 0x008fc600078e3cff */
[----:B------:R-:W3:Y:S01]  /*0470*/  @P1 LDG.E R22, desc[UR4][R10.64+0x1c] ;  /* 0x00001c040a161981 */ /* 0x000ee2000c1e1900 */
[----:B----4-:R-:W-:-:S03]  /*0480*/  @P2 LOP3.LUT R3, R3, R24, RZ, 0x3c, !PT ;  /* 0x0000001803032212 */ /* 0x010fc600078e3cff */
[----:B------:R-:W4:Y:S01]  /*0490*/  @P2 LDG.E R24, desc[UR4][R10.64+0x28] ;  /* 0x000028040a182981 */ /* 0x000f22000c1e1900 */
[----:B------:R-:W-:-:S03]  /*04a0*/  @P3 LOP3.LUT R3, R3, R26, RZ, 0x3c, !PT ;  /* 0x0000001a03033212 */ /* 0x000fc600078e3cff */
[----:B------:R-:W3:Y:S01]  /*04b0*/  @P6 LDG.E R26, desc[UR4][R10.64+0x88] ;  /* 0x000088040a1a6981 */ /* 0x000ee2000c1e1900 */
[----:B------:R-:W-:Y:S02]  /*04c0*/  @P4 LOP3.LUT R3, R3, R28, RZ, 0x3c, !PT ;  /* 0x0000001c03034212 */ /* 0x000fe400078e3cff */
[----:B------:R-:W-:Y:S02]  /*04d0*/  @!P0 LOP3.LUT R7, R7, R18, RZ, 0x3c, !PT ;  /* 0x0000001207078212 */ /* 0x000fe400078e3cff */
[----:B------:R-:W3:Y:S01]  /*04e0*/  @!P0 LDG.E R18, desc[UR4][R10.64+0x8] ;  /* 0x000008040a128981 */ /* 0x000ee2000c1e1900 */
[----:B------:R-:W-:-:S03]  /*04f0*/  @!P0 LOP3.LUT R4, R4, R19, RZ, 0x3c, !PT ;  /* 0x0000001304048212 */ /* 0x000fc600078e3cff */
[----:B------:R-:W3:Y:S01]  /*0500*/  @!P0 LDG.E R19, desc[UR4][R10.64+0xc] ;  /* 0x00000c040a138981 */ /* 0x000ee2000c1e1900 */
[----:B------:R-:W-:-:S03]  /*0510*/  @P5 LOP3.LUT R3, R3, R21, RZ, 0x3c, !PT ;  /* 0x0000001503035212 */ /* 0x000fc600078e3cff */
[----:B------:R-:W3:Y:S01]  /*0520*/  @P1 LDG.E R21, desc[UR4][R10.64+0x18] ;  /* 0x000018040a151981 */ /* 0x000ee2000c1e1900 */
[----:B--2---:R-:W-:-:S03]  /*0530*/  @P1 LOP3.LUT R7, R7, R20, RZ, 0x3c, !PT ;  /* 0x0000001407071212 */ /* 0x004fc600078e3cff */
[----:B------:R-:W2:Y:S01]  /*0540*/  @P3 LDG.E R20, desc[UR4][R10.64+0x3c] ;  /* 0x00003c040a143981 */ /* 0x000ea2000c1e1900 */
[----:B----4-:R-:W-:-:S03]  /*0550*/  @P2 LOP3.LUT R7, R7, R24, RZ, 0x3c, !PT ;  /* 0x0000001807072212 */ /* 0x010fc600078e3cff */
[----:B------:R-:W4:Y:S01]  /*0560*/  @P4 LDG.E R24, desc[UR4][R10.64+0x50] ;  /* 0x000050040a184981 */ /* 0x000f22000c1e1900 */
[----:B---3--:R-:W-:-:S03]  /*0570*/  @!P0 LOP3.LUT R5, R5, R18, RZ, 0x3c, !PT ;  /* 0x0000001205058212 */ /* 0x008fc600078e3cff */
[----:B------:R-:W3:Y:S01]  /*0580*/  @P2 LDG.E R18, desc[UR4][R10.64+0x30] ;  /* 0x000030040a122981 */ /* 0x000ee2000c1e1900 */
[----:B------:R-:W-:-:S03]  /*0590*/  @!P0 LOP3.LUT R2, R2, R19, RZ, 0x3c, !PT ;  /* 0x0000001302028212 */ /* 0x000fc600078e3cff */
[----:B------:R-:W3:Y:S01]  /*05a0*/  @P2 LDG.E R19, desc[UR4][R10.64+0x2c] ;  /* 0x00002c040a132981 */ /* 0x000ee2000c1e1900 */
[----:B------:R-:W-:-:S03]  /*05b0*/  @P1 LOP3.LUT R4, R4, R21, RZ, 0x3c, !PT ;  /* 0x0000001504041212 */ /* 0x000fc600078e3cff */
[----:B------:R-:W3:Y:S01]  /*05c0*/  @P2 LDG.E R21, desc[UR4][R10.64+0x34] ;  /* 0x000034040a152981 */ /* 0x000ee2000c1e1900 */
[----:B------:R-:W-:Y:S02]  /*05d0*/  @P1 LOP3.LUT R5, R5, R22, RZ, 0x3c, !PT ;  /* 0x0000001605051212 */ /* 0x000fe400078e3cff */
[----:B------:R-:W-:Y:S01]  /*05e0*/  @P1 LOP3.LUT R2, R2, R25, RZ, 0x3c, !PT ;  /* 0x0000001902021212 */ /* 0x000fe200078e3cff */
[----:B------:R-:W3:Y:S04]  /*05f0*/  @P3 LDG.E R22, desc[UR4][R10.64+0x44] ;  /* 0x000044040a163981 */ /* 0x000ee8000c1e1900 */
[----:B------:R-:W3:Y:S01]  /*0600*/  @P3 LDG.E R25, desc[UR4][R10.64+0x40] ;  /* 0x000040040a193981 */ /* 0x000ee2000c1e1900 */
[----:B--2---:R-:W-:-:S03]  /*0610*/  @P3 LOP3.LUT R7, R7, R20, RZ, 0x3c, !PT ;  /* 0x0000001407073212 */ /* 0x004fc600078e3cff */
[----:B------:R-:W2:Y:S01]  /*0620*/  @P5 LDG.E R20, desc[UR4][R10.64+0x64] ;  /* 0x000064040a145981 */ /* 0x000ea2000c1e1900 */
[----:B----4-:R-:W-:-:S03]  /*0630*/  @P4 LOP3.LUT R7, R7, R24, RZ, 0x3c, !PT ;  /* 0x0000001807074212 */ /* 0x010fc600078e3cff */
[----:B------:R-:W4:Y:S01]  /*0640*/  @P6 LDG.E R24, desc[UR4][R10.64+0x78] ;  /* 0x000078040a186981 */ /* 0x000f22000c1e1900 */
[----:B---3--:R-:W-:-:S03]  /*0650*/  @P2 LOP3.LUT R5, R5, R18, RZ, 0x3c, !PT ;  /* 0x0000001205052212 */ /* 0x008fc600078e3cff */
[----:B------:R-:W3:Y:S01]  /*0660*/  @P4 LDG.E R18, desc[UR4][R10.64+0x58] ;  /* 0x000058040a124981 */ /* 0x000ee2000c1e1900 */
[----:B------:R-:W-:-:S03]  /*0670*/  @P2 LOP3.LUT R4, R4, R19, RZ, 0x3c, !PT ;  /* 0x0000001304042212 */ /* 0x000fc600078e3cff */
[----:B------:R-:W3:Y:S01]  /*0680*/  @P4 LDG.E R19, desc[UR4][R10.64+0x54] ;  /* 0x000054040a134981 */ /* 0x000ee2000c1e1900 */
[----:B------:R-:W-:-:S03]  /*0690*/  @P2 LOP3.LUT R2, R2, R21, RZ, 0x3c, !PT ;  /* 0x0000001502022212 */ /* 0x000fc600078e3cff */
[----:B------:R-:W3:Y:S01]  /*06a0*/  @P4 LDG.E R21, desc[UR4][R10.64+0x5c] ;  /* 0x00005c040a154981 */ /* 0x000ee2000c1e1900 */
[----:B------:R-:W-:Y:S02]  /*06b0*/  @P3 LOP3.LUT R5, R5, R22, RZ, 0x3c, !PT ;  /* 0x0000001605053212 */ /* 0x000fe400078e3cff */
[----:B------:R-:W-:Y:S01]  /*06c0*/  @P3 LOP3.LUT R2, R2, R27, RZ, 0x3c, !PT ;  /* 0x0000001b02023212 */ /* 0x000fe200078e3cff */
[----:B------:R-:W3:Y:S01]  /*06d0*/  @P5 LDG.E R22, desc[UR4][R10.64+0x6c] ;  /* 0x00006c040a165981 */ /* 0x000ee2000c1e1900 */
[----:B------:R-:W-:-:S03]  /*06e0*/  @P3 LOP3.LUT R4, R4, R25, RZ, 0x3c, !PT ;  /* 0x0000001904043212 */ /* 0x000fc600078e3cff */
[----:B------:R-:W3:Y:S04]  /*06f0*/  @P5 LDG.E R25, desc[UR4][R10.64+0x68] ;  /* 0x000068040a195981 */ /* 0x000ee8000c1e1900 */
[----:B------:R-:W3:Y:S01]  /*0700*/  @P5 LDG.E R27, desc[UR4][R10.64+0x70] ;  /* 0x000070040a1b5981 */ /* 0x000ee2000c1e1900 */
[----:B------:R-:W-:Y:S02]  /*0710*/  LOP3.LUT P0, RZ, R23, 0x80, RZ, 0xc0, !PT ;  /* 0x0000008017ff7812 */ /* 0x000fe4000780c0ff */
[----:B--2---:R-:W-:-:S11]  /*0720*/  @P5 LOP3.LUT R7, R7, R20, RZ, 0x3c, !PT ;  /* 0x0000001407075212 */ /* 0x004fd600078e3cff */
        /* <DEDUP_REMOVED lines=15> */
[----:B------:R-:W-:Y:S02]  /*0820*/  @P6 LOP3.LUT R3, R3, R26, RZ, 0x3c, !PT ;  /* 0x0000001a03036212 */ /* 0x000fe400078e3cff */
[----:B--2---:R-:W-:Y:S02]  /*0830*/  @P0 LOP3.LUT R7, R7, R20, RZ, 0x3c, !PT ;  /* 0x0000001407070212 */ /* 0x004fe400078e3cff */
[----:B----4-:R-:W-:Y:S02]  /*0840*/  @P0 LOP3.LUT R3, R3, R24, RZ, 0x3c, !PT ;  /* 0x0000001803030212 */ /* 0x010fe400078e3cff */
[----:B---3--:R-:W-:Y:S02]  /*0850*/  @P6 LOP3.LUT R5, R5, R18, RZ, 0x3c, !PT ;  /* 0x0000001205056212 */ /* 0x008fe400078e3cff */
[----:B------:R-:W-:Y:S02]  /*0860*/  @P6 LOP3.LUT R4, R4, R19, RZ, 0x3c, !PT ;  /* 0x0000001304046212 */ /* 0x000fe400078e3cff */
[----:B------:R-:W-:-:S02]  /*0870*/  @P6 LOP3.LUT R2, R2, R21, RZ, 0x3c, !PT ;  /* 0x0000001502026212 */ /* 0x000fc400078e3cff */
[----:B------:R-:W-:Y:S02]  /*0880*/  @P0 LOP3.LUT R5, R5, R22, RZ, 0x3c, !PT ;  /* 0x0000001605050212 */ /* 0x000fe400078e3cff */
[----:B------:R-:W-:Y:S02]  /*0890*/  @P0 LOP3.LUT R4, R4, R25, RZ, 0x3c, !PT ;  /* 0x0000001904040212 */ /* 0x000fe400078e3cff */
[----:B------:R-:W-:Y:S02]  /*08a0*/  @P0 LOP3.LUT R2, R2, R27, RZ, 0x3c, !PT ;  /* 0x0000001b02020212 */ /* 0x000fe400078e3cff */
[----:B------:R-:W-:-:S13]  /*08b0*/  R2P PR, R23.B1, 0x7f ;  /* 0x0000007f17007804 */ /* 0x000fda0000001000 */
[----:B------:R-:W2:Y:S04]  /*08c0*/  @P0 LDG.E R18, desc[UR4][R10.64+0xa0] ;  /* 0x0000a0040a120981 */ /* 0x000ea8000c1e1900 */
[----:B------:R-:W3:Y:S04]  /*08d0*/  @P0 LDG.E R20, desc[UR4][R10.64+0xa8] ;  /* 0x0000a8040a140981 */ /* 0x000ee8000c1e1900 */
[----:B------:R-:W4:Y:S04]  /*08e0*/  @P1 LDG.E R22, desc[UR4][R10.64+0xbc] ;  /* 0x0000bc040a161981 */ /* 0x000f28000c1e1900 */
[----:B------:R-:W4:Y:S04]  /*08f0*/  @P1 LDG.E R24, desc[UR4][R10.64+0xc4] ;  /* 0x0000c4040a181981 */ /* 0x000f28000c1e1900 */
[----:B------:R-:W4:Y:S04]  /*0900*/  @P0 LDG.E R19, desc[UR4][R10.64+0xa4] ;  /* 0x0000a4040a130981 */ /* 0x000f28000c1e1900 */
[----:B------:R-:W4:Y:S04]  /*0910*/  @P0 LDG.E R21, desc[UR4][R10.64+0xac] ;  /* 0x0000ac040a150981 */ /* 0x000f28000c1e1900 */
[----:B------:R-:W4:Y:S04]  /*0920*/  @P1 LDG.E R25, desc[UR4][R10.64+0xb8] ;  /* 0x0000b8040a191981 */ /* 0x000f28000c1e1900 */
[----:B------:R-:W4:Y:S04]  /*0930*/  @P2 LDG.E R26, desc[UR4][R10.64+0xc8] ;  /* 0x0000c8040a1a2981 */ /* 0x000f28000c1e1900 */
[----:B------:R-:W4:Y:S04]  /*0940*/  @P1 LDG.E R27, desc[UR4][R10.64+0xc0] ;  /* 0x0000c0040a1b1981 */ /* 0x000f28000c1e1900 */
[----:B------:R-:W4:Y:S01]  /*0950*/  @P3 LDG.E R28, desc[UR4][R10.64+0xec] ;  /* 0x0000ec040a1c3981 */ /* 0x000f22000c1e1900 */
[----:B--2---:R-:W-:-:S03]  /*0960*/  @P0 LOP3.LUT R7, R7, R18, RZ, 0x3c, !PT ;  /* 0x0000001207070212 */ /* 0x004fc600078e3cff */
[----:B------:R-:W2:Y:S01]  /*0970*/  @P0 LDG.E R18, desc[UR4][R10.64+0xb0] ;  /* 0x0000b0040a120981 */ /* 0x000ea2000c1e1900 */
[----:B---3--:R-:W-:-:S03]  /*0980*/  @P0 LOP3.LUT R5, R5, R20, RZ, 0x3c, !PT ;  /* 0x0000001405050212 */ /* 0x008fc600078e3cff */
[----:B------:R-:W3:Y:S01]  /*0990*/  @P1 LDG.E R20, desc[UR4][R10.64+0xb4] ;  /* 0x0000b4040a141981 */ /* 0x000ee2000c1e1900 */
[----:B----4-:R-:W-:-:S03]  /*09a0*/  @P1 LOP3.LUT R5, R5, R22, RZ, 0x3c, !PT ;  /* 0x0000001605051212 */ /* 0x010fc600078e3cff */
[----:B------:R-:W4:Y:S01]  /*09b0*/  @P2 LDG.E R22, desc[UR4][R10.64+0xd8] ;  /* 0x0000d8040a162981 */ /* 0x000f22000c1e1900 */
[----:B------:R-:W-:-:S03]  /*09c0*/  @P0 LOP3.LUT R4, R4, R19, RZ, 0x3c, !PT ;  /* 0x0000001304040212 */ /* 0x000fc600078e3cff */
[----:B------:R-:W4:Y:S01]  /*09d0*/  @P2 LDG.E R19, desc[UR4][R10.64+0xcc] ;  /* 0x0000cc040a132981 */ /* 0x000f22000c1e1900 */
[----:B------:R-:W-:-:S03]  /*09e0*/  @P0 LOP3.LUT R2, R2, R21, RZ, 0x3c, !PT ;  /* 0x0000001502020212 */ /* 0x000fc600078e3cff */
[----:B------:R-:W4:Y:S01]  /*09f0*/  @P2 LDG.E R21, desc[UR4][R10.64+0xd4] ;  /* 0x0000d4040a152981 */ /* 0x000f22000c1e1900 */
[----:B------:R-:W-:-:S03]  /*0a00*/  @P1 LOP3.LUT R4, R4, R25, RZ, 0x3c, !PT ;  /* 0x0000001904041212 */ /* 0x000fc600078e3cff */
[----:B------:R-:W4:Y:S01]  /*0a10*/  @P3 LDG.E R25, desc[UR4][R10.64+0xe8] ;  /* 0x0000e8040a193981 */ /* 0x000f22000c1e1900 */
[----:B--2---:R-:W-:-:S03]  /*0a20*/  @P0 LOP3.LUT R3, R3, R18, RZ, 0x3c, !PT ;  /* 0x0000001203030212 */ /* 0x004fc600078e3cff */
[----:B------:R-:W2:Y:S01]  /*0a30*/  @P4 LDG.E R18, desc[UR4][R10.64+0xf0] ;  /* 0x0000f0040a124981 */ /* 0x000ea2000c1e1900 */
[----:B------:R-:W-:-:S03]  /*0a40*/  @P1 LOP3.LUT R3, R3, R24, RZ, 0x3c, !PT ;  /* 0x0000001803031212 */ /* 0x000fc600078e3cff */
[----:B------:R-:W2:Y:S01]  /*0a50*/  @P3 LDG.E R24, desc[UR4][R10.64+0xdc] ;  /* 0x0000dc040a183981 */ /* 0x000ea2000c1e1900 */
[----:B---3--:R-:W-:-:S03]  /*0a60*/  @P1 LOP3.LUT R7, R7, R20, RZ, 0x3c, !PT ;  /* 0x0000001407071212 */ /* 0x008fc600078e3cff */
[----:B------:R-:W3:Y:S01]  /*0a70*/  @P2 LDG.E R20, desc[UR4][R10.64+0xd0] ;  /* 0x0000d0040a142981 */ /* 0x000ee2000c1e1900 */
[----:B------:R-:W-:Y:S02]  /*0a80*/  LOP3.LUT P0, RZ, R23, 0x8000, RZ, 0xc0, !PT ;  /* 0x0000800017ff7812 */ /* 0x000fe4000780c0ff */
[----:B------:R-:W-:Y:S01]  /*0a90*/  @P2 LOP3.LUT R7, R7, R26, RZ, 0x3c, !PT ;  /* 0x0000001a07072212 */ /* 0x000fe200078e3cff */
[----:B------:R-:W3:Y:S04]  /*0aa0*/  @P3 LDG.E R23, desc[UR4][R10.64+0xe0] ;  /* 0x0000e0040a173981 */ /* 0x000ee8000c1e1900 */
[----:B------:R-:W3:Y:S01]  /*0ab0*/  @P3 LDG.E R26, desc[UR4][R10.64+0xe4] ;  /* 0x0000e4040a1a3981 */ /* 0x000ee2000c1e1900 */
[----:B------:R-:W-:Y:S02]  /*0ac0*/  @P1 LOP3.LUT R2, R2, R27, RZ, 0x3c, !PT ;  /* 0x0000001b02021212 */ /* 0x000fe400078e3cff */
[----:B----4-:R-:W-:-:S02]  /*0ad0*/  @P2 LOP3.LUT R3, R3, R22, RZ, 0x3c, !PT ;  /* 0x0000001603032212 */ /* 0x010fc400078e3cff */
[----:B------:R-:W4:Y:S01]  /*0ae0*/  @P4 LDG.E R22, desc[UR4][R10.64+0x100] ;  /* 0x000100040a164981 */ /* 0x000f22000c1e1900 */
[----:B------:R-:W-:Y:S02]  /*0af0*/  @P2 LOP3.LUT R4, R4, R19, RZ, 0x3c, !PT ;  /* 0x0000001304042212 */ /* 0x000fe400078e3cff */
[----:B------:R-:W-:Y:S01]  /*0b00*/  @P2 LOP3.LUT R2, R2, R21, RZ, 0x3c, !PT ;  /* 0x0000001502022212 */ /* 0x000fe200078e3cff */
[----:B------:R-:W4:Y:S04]  /*0b10*/  @P4 LDG.E R19, desc[UR4][R10.64+0xf4] ;  /* 0x0000f4040a134981 */ /* 0x000f28000c1e1900 */
[----:B------:R-:W4:Y:S01]  /*0b20*/  @P4 LDG.E R21, desc[UR4][R10.64+0xfc] ;  /* 0x0000fc040a154981 */ /* 0x000f22000c1e1900 */
[----:B------:R-:W-:-:S03]  /*0b30*/  @P3 LOP3.LUT R2, R2, R25, RZ, 0x3c, !PT ;  /* 0x0000001902023212 */ /* 0x000fc600078e3cff */
[----:B------:R-:W4:Y:S01]  /*0b40*/  @P5 LDG.E R25, desc[UR4][R10.64+0x110] ;  /* 0x000110040a195981 */ /* 0x000f22000c1e1900 */
[----:B--2---:R-:W-:-:S03]  /*0b50*/  @P3 LOP3.LUT R7, R7, R24, RZ, 0x3c, !PT ;  /* 0x0000001807073212 */ /* 0x004fc600078e3cff */
[----:B------:R-:W2:Y:S01]  /*0b60*/  @P5 LDG.E R24, desc[UR4][R10.64+0x104] ;  /* 0x000104040a185981 */ /* 0x000ea2000c1e1900 */
[----:B---3--:R-:W-:Y:S02]  /*0b70*/  @P2 LOP3.LUT R5, R5, R20, RZ, 0x3c, !PT ;  /* 0x0000001405052212 */ /* 0x008fe400078e3cff */
[----:B------:R-:W-:Y:S01]  /*0b80*/  @P4 LOP3.LUT R7, R7, R18, RZ, 0x3c, !PT ;  /* 0x0000001207074212 */ /* 0x000fe200078e3cff */
[----:B------:R-:W3:Y:S01]  /*0b90*/  @P4 LDG.E R20, desc[UR4][R10.64+0xf8] ;  /* 0x0000f8040a144981 */ /* 0x000ee2000c1e1900 */
[----:B------:R-:W-:-:S03]  /*0ba0*/  @P3 LOP3.LUT R4, R4, R23, RZ, 0x3c, !PT ;  /* 0x0000001704043212 */ /* 0x000fc600078e3cff */
[----:B------:R-:W3:Y:S01]  /*0bb0*/  @P5 LDG.E R18, desc[UR4][R10.64+0x114] ;  /* 0x000114040a125981 */ /* 0x000ee2000c1e1900 */
[----:B------:R-:W-:-:S03]  /*0bc0*/  @P3 LOP3.LUT R5, R5, R26, RZ, 0x3c, !PT ;  /* 0x0000001a05053212 */ /* 0x000fc600078e3cff */
[----:B------:R-:W3:Y:S04]  /*0bd0*/  @P5 LDG.E R23, desc[UR4][R10.64+0x108] ;  /* 0x000108040a175981 */ /* 0x000ee8000c1e1900 */
[----:B------:R-:W3:Y:S01]  /*0be0*/  @P5 LDG.E R26, desc[UR4][R10.64+0x10c] ;  /* 0x00010c040a1a5981 */ /* 0x000ee2000c1e1900 */
[----:B------:R-:W-:Y:S02]  /*0bf0*/  @P3 LOP3.LUT R3, R3, R28, RZ, 0x3c, !PT ;  /* 0x0000001c03033212 */ /* 0x000fe400078e3cff */
[----:B----4-:R-:W-:Y:S01]  /*0c00*/  @P4 LOP3.LUT R4, R4, R19, RZ, 0x3c, !PT ;  /* 0x0000001304044212 */ /* 0x010fe200078e3cff */
[----:B------:R-:W4:Y:S01]  /*0c10*/  @P0 LDG.E R28, desc[UR4][R10.64+0x13c] ;  /* 0x00013c040a1c0981 */ /* 0x000f22000c1e1900 */
[----:B------:R-:W-:Y:S02]  /*0c20*/  @P4 LOP3.LUT R3, R3, R22, RZ, 0x3c, !PT ;  /* 0x0000001603034212 */ /* 0x000fe400078e3cff */
[----:B------:R-:W-:Y:S01]  /*0c30*/  @P4 LOP3.LUT R2, R2, R21, RZ, 0x3c, !PT ;  /* 0x0000001502024212 */ /* 0x000fe200078e3cff */
[----:B------:R-:W4:Y:S04]  /*0c40*/  @P6 LDG.E R19, desc[UR4][R10.64+0x11c] ;  /* 0x00011c040a136981 */ /* 0x000f28000c1e1900 */
[----:B------:R-:W4:Y:S01]  /*0c50*/  @P6 LDG.E R22, desc[UR4][R10.64+0x120] ;  /* 0x000120040a166981 */ /* 0x000f22000c1e1900 */
[----:B------:R-:W-:-:S03]  /*0c60*/  @P5 LOP3.LUT R2, R2, R25, RZ, 0x3c, !PT ;  /* 0x0000001902025212 */ /* 0x000fc600078e3cff */
[----:B------:R-:W4:Y:S04]  /*0c70*/  @P6 LDG.E R21, desc[UR4][R10.64+0x124] ;  /* 0x000124040a156981 */ /* 0x000f28000c1e1900 */
[----:B------:R-:W4:Y:S01]  /*0c80*/  @P0 LDG.E R25, desc[UR4][R10.64+0x138] ;  /* 0x000138040a190981 */ /* 0x000f22000c1e1900 */
[----:B--2---:R-:W-:-:S03]  /*0c90*/  @P5 LOP3.LUT R7, R7, R24, RZ, 0x3c, !PT ;  /* 0x0000001807075212 */ /* 0x004fc600078e3cff */
[----:B------:R-:W2:Y:S01]  /*0ca0*/  @P0 LDG.E R24, desc[UR4][R10.64+0x12c] ;  /* 0x00012c040a180981 */ /* 0x000ea2000c1e1900 */
[----:B---3--:R-:W-:-:S03]  /*0cb0*/  @P4 LOP3.LUT R5, R5, R20, RZ, 0x3c, !PT ;  /* 0x0000001405054212 */ /* 0x008fc600078e3cff */
[----:B------:R-:W3:Y:S01]  /*0cc0*/  @P6 LDG.E R20, desc[UR4][R10.64+0x118] ;  /* 0x000118040a146981 */ /* 0x000ee2000c1e1900 */
[----:B------:R-:W-:-:S03]  /*0cd0*/  @P5 LOP3.LUT R3, R3, R18, RZ, 0x3c, !PT ;  /* 0x0000001203035212 */ /* 0x000fc600078e3cff */
[----:B------:R-:W2:Y:S01]  /*0ce0*/  @P6 LDG.E R18, desc[UR4][R10.64+0x128] ;  /* 0x000128040a126981 */ /* 0x000ea2000c1e1900 */
[----:B------:R-:W-:-:S03]  /*0cf0*/  @P5 LOP3.LUT R4, R4, R23, RZ, 0x3c, !PT ;  /* 0x0000001704045212 */ /* 0x000fc600078e3cff */
[----:B------:R-:W2:Y:S01]  /*0d00*/  @P0 LDG.E R23, desc[UR4][R10.64+0x130] ;  /* 0x000130040a170981 */ /* 0x000ea2000c1e1900 */
[----:B------:R-:W-:-:S03]  /*0d10*/  @P5 LOP3.LUT R5, R5, R26, RZ, 0x3c, !PT ;  /* 0x0000001a05055212 */ /* 0x000fc600078e3cff */
[----:B------:R-:W2:Y:S01]  /*0d20*/  @P0 LDG.E R26, desc[UR4][R10.64+0x134] ;  /* 0x000134040a1a0981 */ /* 0x000ea2000c1e1900 */
[----:B------:R-:W-:-:S05]  /*0d30*/  VIADD R17, R17, 0x10 ;  /* 0x0000001011117836 */ /* 0x000fca0000000000 */
[----:B------:R-:W-:Y:S02]  /*0d40*/  ISETP.NE.AND P1, PT, R17, 0x20, PT ;  /* 0x000000201100780c */ /* 0x000fe40003f25270 */
[----:B----4-:R-:W-:Y:S02]  /*0d50*/  @P6 LOP3.LUT R4, R4, R19, RZ, 0x3c, !PT ;  /* 0x0000001304046212 */ /* 0x010fe400078e3cff */
[----:B------:R-:W-:Y:S02]  /*0d60*/  @P6 LOP3.LUT R5, R5, R22, RZ, 0x3c, !PT ;  /* 0x0000001605056212 */ /* 0x000fe400078e3cff */
[----:B------:R-:W-:-:S04]  /*0d70*/  @P6 LOP3.LUT R2, R2, R21, RZ, 0x3c, !PT ;  /* 0x0000001502026212 */ /* 0x000fc800078e3cff */
[----:B------:R-:W-:Y:S02]  /*0d80*/  @P0 LOP3.LUT R2, R2, R25, RZ, 0x3c, !PT ;  /* 0x0000001902020212 */ /* 0x000fe400078e3cff */
[----:B---3--:R-:W-:Y:S02]  /*0d90*/  @P6 LOP3.LUT R7, R7, R20, RZ, 0x3c, !PT ;  /* 0x0000001407076212 */ /* 0x008fe400078e3cff */
[----:B--2---:R-:W-:Y:S02]  /*0da0*/  @P6 LOP3.LUT R3, R3, R18, RZ, 0x3c, !PT ;  /* 0x0000001203036212 */ /* 0x004fe400078e3cff */
[----:B------:R-:W-:Y:S02]  /*0db0*/  @P0 LOP3.LUT R7, R7, R24, RZ, 0x3c, !PT ;  /* 0x0000001807070212 */ /* 0x000fe400078e3cff */
[----:B------:R-:W-:Y:S02]  /*0dc0*/  @P0 LOP3.LUT R4, R4, R23, RZ, 0x3c, !PT ;  /* 0x0000001704040212 */ /* 0x000fe400078e3cff */
[----:B------:R-:W-:-:S02]  /*0dd0*/  @P0 LOP3.LUT R3, R3, R28, RZ, 0x3c, !PT ;  /* 0x0000001c03030212 */ /* 0x000fc400078e3cff */
[----:B------:R-:W-:Y:S01]  /*0de0*/  @P0 LOP3.LUT R5, R5, R26, RZ, 0x3c, !PT ;  /* 0x0000001a05050212 */ /* 0x000fe200078e3cff */
[----:B------:R-:W-:Y:S06]  /*0df0*/  @P1 BRA `(.L_x_6) ;  /* 0xfffffff400481947 */ /* 0x000fec000383ffff */
[----:B------:R-:W-:-:S05]  /*0e00*/  VIADD R15, R15, 0x1 ;  /* 0x000000010f0f7836 */ /* 0x000fca0000000000 */
[----:B------:R-:W-:-:S13]  /*0e10*/  ISETP.NE.AND P0, PT, R15, 0x5, PT ;  /* 0x000000050f00780c */ /* 0x000fda0003f05270 */
[----:B------:R-:W-:Y:S05]  /*0e20*/  @P0 BRA `(.L_x_7) ;  /* 0xfffffff400280947 */ /* 0x000fea000383ffff */
[----:B------:R-:W0:Y:S01]  /*0e30*/  LDC.64 R10, c[0x0][0x388] ;  /* 0x0000e200ff0a7b82 */ /* 0x000e220000000a00 */
[----:B------:R-:W-:Y:S01]  /*0e40*/  VIADD R14, R14, 0x1 ;  /* 0x000000010e0e7836 */ /* 0x000fe20000000000 */
[----:B------:R-:W-:-:S04]  /*0e50*/  LOP3.LUT R15, R13, 0x3, RZ, 0xc0, !PT ;  /* 0x000000030d0f7812 */ /* 0x000fc800078ec0ff */
[----:B------:R-:W-:Y:S01]  /*0e60*/  ISETP.GE.U32.AND P0, PT, R14, R15, PT ;  /* 0x0000000f0e00720c */ /* 0x000fe20003f06070 */
[----:B0-----:R-:W-:-:S05]  /*0e70*/  IMAD.WIDE R10, R0, 0x30, R10 ;  /* 0x00000030000a7825 */ /* 0x001fca00078e020a */
[----:B------:R0:W-:Y:S04]  /*0e80*/  STG.E desc[UR4][R10.64+0x4], R7 ;  /* 0x000004070a007986 */ /* 0x0001e8000c101904 */
[----:B------:R0:W-:Y:S04]  /*0e90*/  STG.E.64 desc[UR4][R10.64+0x8], R4 ;  /* 0x000008040a007986 */ /* 0x0001e8000c101b04 */
[----:B------:R0:W-:Y:S01]  /*0ea0*/  STG.E.64 desc[UR4][R10.64+0x10], R2 ;  /* 0x000010020a007986 */ /* 0x0001e2000c101b04 */
[----:B------:R-:W-:Y:S05]  /*0eb0*/  @!P0 BRA `(.L_x_8) ;  /* 0xfffffff000f48947 */ /* 0x000fea000383ffff */
.L_x_5:
[----:B------:R-:W-:Y:S05]  /*0ec0*/  BSYNC.RECONVERGENT B1 ;  /* 0x0000000000017941 */ /* 0x000fea0003800200 */
.L_x_4:
[C---:B------:R-:W-:Y:S01]  /*0ed0*/  ISETP.GT.U32.AND P0, PT, R13.reuse, 0x3, PT ;  /* 0x000000030d00780c */ /* 0x040fe20003f04070 */
[----:B------:R-:W-:Y:S01]  /*0ee0*/  VIADD R12, R12, 0x1 ;  /* 0x000000010c0c7836 */ /* 0x000fe20000000000 */
[--C-:B------:R-:W-:Y:S02]  /*0ef0*/  SHF.R.U64 R13, R13, 0x2, R6.reuse ;  /* 0x000000020d0d7819 */ /* 0x100fe40000001206 */
[----:B------:R-:W-:Y:S02]  /*0f00*/  ISETP.GT.U32.AND.EX P0, PT, R6, RZ, PT, P0 ;  /* 0x000000ff0600720c */ /* 0x000fe40003f04100 */
[----:B------:R-:W-:-:S11]  /*0f10*/  SHF.R.U32.HI R6, RZ, 0x2, R6 ;  /* 0x00000002ff067819 */ /* 0x000fd60000011606 */
[----:B------:R-:W-:Y:S05]  /*0f20*/  @P0 BRA `(.L_x_9) ;  /* 0xfffffff000b80947 */ /* 0x000fea000383ffff */
.L_x_3:
[----:B------:R-:W-:Y:S05]  /*0f30*/  BSYNC.RECONVERGENT B0 ;  /* 0x0000000000007941 */ /* 0x000fea0003800200 */
.L_x_2:
[----:B0-----:R-:W0:Y:S01]  /*0f40*/  LDC R10, c[0x0][0x380] ;  /* 0x0000e000ff0a7b82 */ /* 0x001e220000000800 */
[----:B------:R-:W-:Y:S01]  /*0f50*/  SHF.R.U32.HI R6, RZ, 0x2, R7 ;  /* 0x00000002ff067819 */ /* 0x000fe20000011607 */
[----:B------:R-:W-:Y:S01]  /*0f60*/  IMAD.MOV.U32 R12, RZ, RZ, -0x266e14b1 ;  /* 0xd991eb4fff0c7424 */ /* 0x000fe200078e00ff */
[----:B------:R-:W1:Y:S01]  /*0f70*/  LDCU.64 UR6, c[0x4][0x40] ;  /* 0x01000800ff0677ac */ /* 0x000e620008000a00 */
[----:B------:R-:W-:Y:S01]  /*0f80*/  IMAD.SHL.U32 R9, R3, 0x10, RZ ;  /* 0x0000001003097824 */ /* 0x000fe200078e00ff */
[----:B------:R-:W-:Y:S01]  /*0f90*/  LOP3.LUT R8, R6, R7, RZ, 0x3c, !PT ;  /* 0x0000000706087212 */ /* 0x000fe200078e3cff */
[----:B------:R-:W-:Y:S02]  /*0fa0*/  IMAD.MOV.U32 R13, RZ, RZ, R2 ;  /* 0x000000ffff0d7224 */ /* 0x000fe400078e0002 */
[----:B------:R-:W2:Y:S01]  /*0fb0*/  LDC.64 R6, c[0x0][0x388] ;  /* 0x0000e200ff067b82 */ /* 0x000ea20000000a00 */
[----:B------:R-:W-:Y:S01]  /*0fc0*/  IMAD.MOV.U32 R14, RZ, RZ, R3 ;  /* 0x000000ffff0e7224 */ /* 0x000fe200078e0003 */
[----:B0-----:R-:W-:-:S02]  /*0fd0*/  ISETP.GT.AND P0, PT, R10, -0x1, PT ;  /* 0xffffffff0a00780c */ /* 0x001fc40003f04270 */
[----:B------:R-:W-:Y:S01]  /*0fe0*/  LOP3.LUT R11, R10, 0xaad26b49, RZ, 0x3c, !PT ;  /* 0xaad26b490a0b7812 */ /* 0x000fe200078e3cff */
[----:B------:R-:W-:Y:S01]  /*0ff0*/  IMAD.SHL.U32 R10, R8, 0x2, RZ ;  /* 0x00000002080a7824 */ /* 0x000fe200078e00ff */
[----:B------:R-:W-:Y:S02]  /*1000*/  SEL R12, R12, 0x8bf16996, P0 ;  /* 0x8bf169960c0c7807 */ /* 0x000fe40000000000 */
[----:B-1----:R-:W-:Y:S01]  /*1010*/  LEA R2, P0, R0, UR6, 0x2 ;  /* 0x0000000600027c11 */ /* 0x002fe2000f8010ff */
[----:B------:R-:W-:Y:S01]  /*1020*/  IMAD R11, R11, 0x4182bed5, RZ ;  /* 0x4182bed50b0b7824 */ /* 0x000fe200078e02ff */
[----:B------:R-:W-:Y:S01]  /*1030*/  LOP3.LUT R10, R8, R10, R9, 0x96, !PT ;  /* 0x0000000a080a7212 */ /* 0x000fe200078e9609 */
[----:B--2---:R-:W-:Y:S01]  /*1040*/  IMAD.WIDE R6, R0, 0x30, R6 ;  /* 0x0000003000067825 */ /* 0x004fe200078e0206 */
[----:B------:R-:W-:Y:S02]  /*1050*/  SHF.R.S32.HI R9, RZ, 0x1f, R0 ;  /* 0x0000001fff097819 */ /* 0x000fe40000011400 */
[----:B------:R-:W-:Y:S01]  /*1060*/  LOP3.LUT R15, R10, R3, RZ, 0x3c, !PT ;  /* 0x000000030a0f7212 */ /* 0x000fe200078e3cff */
[----:B------:R-:W-:Y:S01]  /*1070*/  IMAD.IADD R8, R11, 0x1, R12 ;  /* 0x000000010b087824 */ /* 0x000fe200078e020c */
[----:B------:R-:W-:Y:S01]  /*1080*/  LEA.HI.X R3, R0, UR7, R9, 0x2, P0 ;  /* 0x0000000700037c11 */ /* 0x000fe200080f1409 */
[----:B------:R-:W-:Y:S01]  /*1090*/  IMAD.MOV.U32 R12, RZ, RZ, R5 ;  /* 0x000000ffff0c7224 */ /* 0x000fe200078e0005 */
[----:B------:R-:W-:Y:S01]  /*10a0*/  STG.E.64 desc[UR4][R6.64+0x18], RZ ;  /* 0x000018ff06007986 */ /* 0x000fe2000c101b04 */
[----:B------:R-:W-:-:S02]  /*10b0*/  VIADD R8, R8, 0x6a788e ;  /* 0x006a788e08087836 */ /* 0x000fc40000000000 */
[----:B------:R-:W-:Y:S01]  /*10c0*/  IMAD.MOV.U32 R9, RZ, RZ, R4 ;  /* 0x000000ffff097224 */ /* 0x000fe200078e0004 */
[----:B------:R-:W-:Y:S01]  /*10d0*/  STG.E.64 desc[UR4][R6.64+0x8], R12 ;  /* 0x0000080c06007986 */ /* 0x000fe2000c101b04 */
[----:B------:R-:W-:-:S03]  /*10e0*/  IMAD.IADD R10, R15, 0x1, R8 ;  /* 0x000000010f0a7824 */ /* 0x000fc600078e0208 */
[----:B------:R-:W-:Y:S01]  /*10f0*/  STG.E.64 desc[UR4][R6.64+0x10], R14 ;  /* 0x0000100e06007986 */ /* 0x000fe2000c101b04 */
[----:B------:R-:W-:-:S03]  /*1100*/  IMAD.HI.U32 R5, R10, 0x10624dd3, RZ ;  /* 0x10624dd30a057827 */ /* 0x000fc600078e00ff */
[----:B------:R-:W-:Y:S02]  /*1110*/  STG.E desc[UR4][R6.64+0x20], RZ ;  /* 0x000020ff06007986 */ /* 0x000fe4000c101904 */
[----:B------:R-:W-:Y:S02]  /*1120*/  SHF.R.U32.HI R5, RZ, 0x6, R5 ;  /* 0x00000006ff057819 */ /* 0x000fe40000011605 */
[----:B------:R-:W-:Y:S03]  /*1130*/  STG.E.64 desc[UR4][R6.64+0x28], RZ ;  /* 0x000028ff06007986 */ /* 0x000fe6000c101b04 */
[----:B------:R-:W-:Y:S01]  /*1140*/  IMAD R5, R5, -0x3e8, R10 ;  /* 0xfffffc1805057824 */ /* 0x000fe200078e020a */
[----:B------:R-:W-:Y:S04]  /*1150*/  STG.E.64 desc[UR4][R6.64], R8 ;  /* 0x0000000806007986 */ /* 0x000fe8000c101b04 */
[----:B------:R-:W-:Y:S01]  /*1160*/  STG.E desc[UR4][R2.64], R5 ;  /* 0x0000000502007986 */ /* 0x000fe2000c101904 */
[----:B------:R-:W-:Y:S05]  /*1170*/  EXIT ;  /* 0x000000000000794d */ /* 0x000fea0003800000 */
.L_x_10:
        /* <DEDUP_REMOVED lines=16> */
.L_x_13:


//--------------------- .nv.global.init           --------------------------
	.section	.nv.global.init,"aw",@progbits
	.align	4
.nv.global.init:
	.type		mrg32k3aM1SubSeq,@object
	.size		mrg32k3aM1SubSeq,(mrg32k3aM2SubSeq - mrg32k3aM1SubSeq)
mrg32k3aM1SubSeq:
        /*0000*/ 	.byte	0x0b, 0xcc, 0xee, 0x04, 0x73, 0x29, 0x8b, 0x6f, 0xf6, 0x53, 0x03, 0xf6, 0x23, 0xf6, 0xea, 0xda
        /* <DEDUP_REMOVED lines=125> */
	.type		mrg32k3aM2SubSeq,@object
	.size		mrg32k3aM2SubSeq,(mrg32k3aM1 - mrg32k3aM2SubSeq)
mrg32k3aM2SubSeq:
        /* <DEDUP_REMOVED lines=126> */
	.type		mrg32k3aM1,@object
	.size		mrg32k3aM1,(mrg32k3aM1Seq - mrg32k3aM1)
mrg32k3aM1:
        /* <DEDUP_REMOVED lines=144> */
	.type		mrg32k3aM1Seq,@object
	.size		mrg32k3aM1Seq,(mrg32k3aM2 - mrg32k3aM1Seq)
mrg32k3aM1Seq:
        /* <DEDUP_REMOVED lines=144> */
	.type		mrg32k3aM2,@object
	.size		mrg32k3aM2,(mrg32k3aM2Seq - mrg32k3aM2)
mrg32k3aM2:
        /* <DEDUP_REMOVED lines=144> */
	.type		mrg32k3aM2Seq,@object
	.size		mrg32k3aM2Seq,(precalc_xorwow_matrix - mrg32k3aM2Seq)
mrg32k3aM2Seq:
        /* <DEDUP_REMOVED lines=144> */
	.type		precalc_xorwow_matrix,@object
	.size		precalc_xorwow_matrix,(precalc_xorwow_offset_matrix - precalc_xorwow_matrix)
precalc_xorwow_matrix:
        /* <DEDUP_REMOVED lines=6400> */
	.type		precalc_xorwow_offset_matrix,@object
	.size		precalc_xorwow_offset_matrix,(.L_1 - precalc_xorwow_offset_matrix)
precalc_xorwow_offset_matrix:
        /* <DEDUP_REMOVED lines=6400> */
.L_1:


//--------------------- .nv.shared.reserved.0     --------------------------
	.section	.nv.shared.reserved.0,"aw",@nobits
	.weak		__nv_reservedSMEM_offset_0_alias
	.size		__nv_reservedSMEM_offset_0_alias, 0, 64
	.other		__nv_reservedSMEM_offset_0_alias,@"STO_CUDA_RESERVED_SHARED STV_DEFAULT"
__nv_reservedSMEM_offset_0_alias:
	.zero		0
	.zero		64


//--------------------- .nv.global                --------------------------
	.section	.nv.global,"aw",@nobits
	.align	4
.nv.global:
	.type		vector_H,@object
	.size		vector_H,(vector_V - vector_H)
vector_H:
	.zero		32
	.type		vector_V,@object
	.size		vector_V,(.L_9 - vector_V)
vector_V:
	.zero		32000000
.L_9:


//--------------------- .nv.constant0._Z9histogramv --------------------------
	.section	.nv.constant0._Z9histogramv,"a",@progbits
	.sectionflags	@""
	.align	4
.nv.constant0._Z9histogramv:
	.zero		896


//--------------------- .nv.constant0._Z11initVectorHv --------------------------
	.section	.nv.constant0._Z11initVectorHv,"a",@progbits
	.sectionflags	@""
	.align	4
.nv.constant0._Z11initVectorHv:
	.zero		896


//--------------------- .nv.constant0._Z11initVectorViP17curandStateXORWOW --------------------------
	.section	.nv.constant0._Z11initVectorViP17curandStateXORWOW,"a",@progbits
	.sectionflags	@""
	.align	4
.nv.constant0._Z11initVectorViP17curandStateXORWOW:
	.zero		912


//--------------------- SYMBOLS --------------------------

	.type		.nv.reservedSmem.offset0,@object
	.size		.nv.reservedSmem.offset0,0x4
